def matmul_kernel(
    a_ptr,
    b_ptr,
    c_ptr,
    M,
    N,
    K,
    stride_am,
    stride_ak,
    stride_bk,
    stride_bn,
    stride_cm,
    stride_cn,
    BLOCK_M: tl.constexpr,
    BLOCK_N: tl.constexpr,
    BLOCK_K: tl.constexpr,
    GROUP_M: tl.constexpr,
):
    pid = tl.program_id(axis=0)
    num_pid_m = tl.cdiv(M, BLOCK_M)
    num_pid_n = tl.cdiv(N, BLOCK_N)
    num_pid_in_group = GROUP_M * num_pid_n
    group_id = pid // num_pid_in_group
    first_pid_m = group_id * GROUP_M
    group_size_m = min(num_pid_m - first_pid_m, GROUP_M)
    pid_m = first_pid_m + ((pid % num_pid_in_group) % group_size_m)
    pid_n = (pid % num_pid_in_group) // group_size_m

    offs_am = (pid_m * BLOCK_M + tl.arange(0, BLOCK_M)) % M
    offs_bn = (pid_n * BLOCK_N + tl.arange(0, BLOCK_N)) % N
    offs_k = tl.arange(0, BLOCK_K)
    a_ptrs = a_ptr + offs_am[:, None] * stride_am + offs_k[None, :] * stride_ak
    b_ptrs = b_ptr + offs_k[:, None] * stride_bk + offs_bn[None, :] * stride_bn

    acc = tl.zeros((BLOCK_M, BLOCK_N), dtype=tl.float32)
    for kk in range(0, tl.cdiv(K, BLOCK_K)):
        a = tl.load(a_ptrs, mask=offs_k[None, :] < K - kk * BLOCK_K, other=0.0)
        b = tl.load(b_ptrs, mask=offs_k[:, None] < K - kk * BLOCK_K, other=0.0)
        acc = tl.dot(a, b, acc)
        a_ptrs += BLOCK_K * stride_ak
        b_ptrs += BLOCK_K * stride_bk

    c = acc.to(c_ptr.dtype.element_ty)
    offs_cm = pid_m * BLOCK_M + tl.arange(0, BLOCK_M)
    offs_cn = pid_n * BLOCK_N + tl.arange(0, BLOCK_N)
    c_ptrs = c_ptr + offs_cm[:, None] * stride_cm + offs_cn[None, :] * stride_cn
    mask = (offs_cm[:, None] < M) & (offs_cn[None, :] < N)
    tl.store(c_ptrs, c, mask=mask)

# config = {"BLOCK_K": 64, "BLOCK_M": 256, "BLOCK_N": 128, "GROUP_M": 8, "arch": "sm_90", "dtype": "fp8e5m2", "num_ctas": 1, "num_stages": 3, "num_warps": 8}
# arch = sm_90


// ===== COMPILED SASS (sm_90a) =====

	.target	sm_90a

	.elftype	@"ET_EXEC"


//--------------------- .note.nv.tkinfo           --------------------------
	.section	.note.nv.tkinfo,"",@"SHT_NOTE"
	.sectionflags	@"SHF_NOTE_NV_TKINFO"
	.tkinfo
        /*0018*/ 	.word	0x00000002
        /*0030*/ 	.string	""
        /*0030*/ 	.string	"ptxas"
        /*0030*/ 	.string	"Cuda compilation tools, release 13.0, V13.0.88"
        /*0030*/ 	.string	"Build cuda_13.0.r13.0/compiler.36424714_0"
        /*0030*/ 	.string	"-v  -suppress-debug-info  -lineinfo  -arch sm_90a "



//--------------------- .note.nv.cuinfo           --------------------------
	.section	.note.nv.cuinfo,"",@"SHT_NOTE"
	.sectionflags	@"SHF_NOTE_NV_CUINFO"
        /*0018*/ 	.short	0x0002
        /*001a*/ 	.short	0x005a
        /*001c*/ 	.short	0x0082
	.zero		2


//--------------------- .nv.info                  --------------------------
	.section	.nv.info,"",@"SHT_CUDA_INFO"
	.align	4


	//----- nvinfo : EIATTR_REGCOUNT
	.align		4
        /*0000*/ 	.byte	0x04, 0x2f
        /*0002*/ 	.short	(.L_1 - .L_0)
	.align		4
.L_0:
        /*0004*/ 	.word	index@(matmul_kernel)
        /*0008*/ 	.word	0x000000ff


	//----- nvinfo : EIATTR_FRAME_SIZE
	.align		4
.L_1:
        /*000c*/ 	.byte	0x04, 0x11
        /*000e*/ 	.short	(.L_3 - .L_2)
	.align		4
.L_2:
        /*0010*/ 	.word	index@(matmul_kernel)
        /*0014*/ 	.word	0x000000e8


	//----- nvinfo : EIATTR_MIN_STACK_SIZE
	.align		4
.L_3:
        /*0018*/ 	.byte	0x04, 0x12
        /*001a*/ 	.short	(.L_5 - .L_4)
	.align		4
.L_4:
        /*001c*/ 	.word	index@(matmul_kernel)
        /*0020*/ 	.word	0x000000e8
.L_5:


//--------------------- .nv.compat                --------------------------
	.section	.nv.compat,"",@"SHT_CUDA_COMPAT_INFO"
	.align	4
        /*0000*/ 	.byte	0x02, 0x09, 0x01, 0x00, 0x02, 0x02, 0x04, 0x00, 0x02, 0x05, 0x05, 0x00, 0x03, 0x07, 0x01, 0x01
        /*0010*/ 	.byte	0x02, 0x03, 0x00, 0x00, 0x02, 0x06, 0x01, 0x00, 0x04, 0x0b, 0x08, 0x00, 0x00, 0x00, 0x00, 0x00
        /*0020*/ 	.byte	0x00, 0x00, 0x00, 0x00


//--------------------- .nv.info.matmul_kernel    --------------------------
	.section	.nv.info.matmul_kernel,"",@"SHT_CUDA_INFO"
	.sectionflags	@""
	.align	4


	//----- nvinfo : EIATTR_CUDA_API_VERSION
	.align		4
        /*0000*/ 	.byte	0x04, 0x37
        /*0002*/ 	.short	(.L_7 - .L_6)
.L_6:
        /*0004*/ 	.word	0x00000082


	//----- nvinfo : EIATTR_KPARAM_INFO
	.align		4
.L_7:
        /*0008*/ 	.byte	0x04, 0x17
        /*000a*/ 	.short	(.L_9 - .L_8)
.L_8:
        /*000c*/ 	.word	0x00000000
        /*0010*/ 	.short	0x000d
        /*0012*/ 	.short	0x0048
        /*0014*/ 	.byte	0x00, 0xf4, 0x21, 0x00


	//----- nvinfo : EIATTR_KPARAM_INFO
	.align		4
.L_9:
        /*0018*/ 	.byte	0x04, 0x17
        /*001a*/ 	.short	(.L_11 - .L_10)
.L_10:
        /*001c*/ 	.word	0x00000000
        /*0020*/ 	.short	0x000c
        /*0022*/ 	.short	0x0040
        /*0024*/ 	.byte	0x00, 0xf4, 0x21, 0x00


	//----- nvinfo : EIATTR_KPARAM_INFO
	.align		4
.L_11:
        /*0028*/ 	.byte	0x04, 0x17
        /*002a*/ 	.short	(.L_13 - .L_12)
.L_12:
        /*002c*/ 	.word	0x00000000
        /*0030*/ 	.short	0x000b
        /*0032*/ 	.short	0x0038
        /*0034*/ 	.byte	0x00, 0xf0, 0x11, 0x00


	//----- nvinfo : EIATTR_KPARAM_INFO
	.align		4
.L_13:
        /*0038*/ 	.byte	0x04, 0x17
        /*003a*/ 	.short	(.L_15 - .L_14)
.L_14:
        /*003c*/ 	.word	0x00000000
        /*0040*/ 	.short	0x000a
        /*0042*/ 	.short	0x0034
        /*0044*/ 	.byte	0x00, 0xf0, 0x11, 0x00


	//----- nvinfo : EIATTR_KPARAM_INFO
	.align		4
.L_15:
        /*0048*/ 	.byte	0x04, 0x17
        /*004a*/ 	.short	(.L_17 - .L_16)
.L_16:
        /*004c*/ 	.word	0x00000000
        /*0050*/ 	.short	0x0009
        /*0052*/ 	.short	0x0030
        /*0054*/ 	.byte	0x00, 0xf0, 0x11, 0x00


	//----- nvinfo : EIATTR_KPARAM_INFO
	.align		4
.L_17:
        /*0058*/ 	.byte	0x04, 0x17
        /*005a*/ 	.short	(.L_19 - .L_18)
.L_18:
        /*005c*/ 	.word	0x00000000
        /*0060*/ 	.short	0x0008
        /*0062*/ 	.short	0x002c
        /*0064*/ 	.byte	0x00, 0xf0, 0x11, 0x00


	//----- nvinfo : EIATTR_KPARAM_INFO
	.align		4
.L_19:
        /*0068*/ 	.byte	0x04, 0x17
        /*006a*/ 	.short	(.L_21 - .L_20)
.L_20:
        /*006c*/ 	.word	0x00000000
        /*0070*/ 	.short	0x0007
        /*0072*/ 	.short	0x0028
        /*0074*/ 	.byte	0x00, 0xf0, 0x11, 0x00


	//----- nvinfo : EIATTR_KPARAM_INFO
	.align		4
.L_21:
        /*0078*/ 	.byte	0x04, 0x17
        /*007a*/ 	.short	(.L_23 - .L_22)
.L_22:
        /*007c*/ 	.word	0x00000000
        /*0080*/ 	.short	0x0006
        /*0082*/ 	.short	0x0024
        /*0084*/ 	.byte	0x00, 0xf0, 0x11, 0x00


	//----- nvinfo : EIATTR_KPARAM_INFO
	.align		4
.L_23:
        /*0088*/ 	.byte	0x04, 0x17
        /*008a*/ 	.short	(.L_25 - .L_24)
.L_24:
        /*008c*/ 	.word	0x00000000
        /*0090*/ 	.short	0x0005
        /*0092*/ 	.short	0x0020
        /*0094*/ 	.byte	0x00, 0xf0, 0x11, 0x00


	//----- nvinfo : EIATTR_KPARAM_INFO
	.align		4
.L_25:
        /*0098*/ 	.byte	0x04, 0x17
        /*009a*/ 	.short	(.L_27 - .L_26)
.L_26:
        /*009c*/ 	.word	0x00000000
        /*00a0*/ 	.short	0x0004
        /*00a2*/ 	.short	0x001c
        /*00a4*/ 	.byte	0x00, 0xf0, 0x11, 0x00


	//----- nvinfo : EIATTR_KPARAM_INFO
	.align		4
.L_27:
        /*00a8*/ 	.byte	0x04, 0x17
        /*00aa*/ 	.short	(.L_29 - .L_28)
.L_28:
        /*00ac*/ 	.word	0x00000000
        /*00b0*/ 	.short	0x0003
        /*00b2*/ 	.short	0x0018
        /*00b4*/ 	.byte	0x00, 0xf0, 0x11, 0x00


	//----- nvinfo : EIATTR_KPARAM_INFO
	.align		4
.L_29:
        /*00b8*/ 	.byte	0x04, 0x17
        /*00ba*/ 	.short	(.L_31 - .L_30)
.L_30:
        /*00bc*/ 	.word	0x00000000
        /*00c0*/ 	.short	0x0002
        /*00c2*/ 	.short	0x0010
        /*00c4*/ 	.byte	0x00, 0xf4, 0x21, 0x00


	//----- nvinfo : EIATTR_KPARAM_INFO
	.align		4
.L_31:
        /*00c8*/ 	.byte	0x04, 0x17
        /*00ca*/ 	.short	(.L_33 - .L_32)
.L_32:
        /*00cc*/ 	.word	0x00000000
        /*00d0*/ 	.short	0x0001
        /*00d2*/ 	.short	0x0008
        /*00d4*/ 	.byte	0x00, 0xf4, 0x21, 0x00


	//----- nvinfo : EIATTR_KPARAM_INFO
	.align		4
.L_33:
        /*00d8*/ 	.byte	0x04, 0x17
        /*00da*/ 	.short	(.L_35 - .L_34)
.L_34:
        /*00dc*/ 	.word	0x00000000
        /*00e0*/ 	.short	0x0000
        /*00e2*/ 	.short	0x0000
        /*00e4*/ 	.byte	0x00, 0xf4, 0x21, 0x00


	//----- nvinfo : EIATTR_SPARSE_MMA_MASK
	.align		4
.L_35:
        /*00e8*/ 	.byte	0x03, 0x50
        /*00ea*/ 	.short	0x0000


	//----- nvinfo : EIATTR_MAXREG_COUNT
	.align		4
        /*00ec*/ 	.byte	0x03, 0x1b
        /*00ee*/ 	.short	0x00ff


	//----- nvinfo : EIATTR_NUM_BARRIERS
	.align		4
        /*00f0*/ 	.byte	0x02, 0x4c
        /*00f2*/ 	.byte	0x01
	.zero		1


	//----- nvinfo : EIATTR_ANNOTATIONS
	.align		4
        /*00f4*/ 	.byte	0x04, 0x55
        /*00f6*/ 	.short	(.L_37 - .L_36)


	//   ....[0]....
.L_36:
        /*00f8*/ 	.word	0x00000001
        /*00fc*/ 	.byte	0x40, 0x05, 0x00, 0x00, 0x01, 0x00, 0x00, 0x00, 0xb0, 0x05, 0x00, 0x00, 0x01, 0x00, 0x00, 0x00
        /* <DEDUP_REMOVED lines=71> */
        /*057c*/ 	.byte	0xa0, 0x6d, 0x00, 0x00, 0x01, 0x00, 0x00, 0x00, 0x00, 0x6e, 0x00, 0x00


	//----- nvinfo : EIATTR_MERCURY_ISA_VERSION
	.align		4
.L_37:
        /*0588*/ 	.byte	0x03, 0x5f
        /*058a*/ 	.short	0x0101


	//----- nvinfo : EIATTR_EXIT_INSTR_OFFSETS
	.align		4
        /*058c*/ 	.byte	0x04, 0x1c
        /*058e*/ 	.short	(.L_39 - .L_38)


	//   ....[0]....
.L_38:
        /*0590*/ 	.word	0x0000b9a0


	//   ....[1]....
        /*0594*/ 	.word	0x0000b9c0


	//----- nvinfo : EIATTR_REQNTID
	.align		4
.L_39:
        /*0598*/ 	.byte	0x04, 0x10
        /*059a*/ 	.short	(.L_41 - .L_40)
.L_40:
        /*059c*/ 	.word	0x00000100
        /*05a0*/ 	.word	0x00000001
        /*05a4*/ 	.word	0x00000001


	//----- nvinfo : EIATTR_CBANK_PARAM_SIZE
	.align		4
.L_41:
        /*05a8*/ 	.byte	0x03, 0x19
        /*05aa*/ 	.short	0x0050


	//----- nvinfo : EIATTR_PARAM_CBANK
	.align		4
        /*05ac*/ 	.byte	0x04, 0x0a
        /*05ae*/ 	.short	(.L_43 - .L_42)
	.align		4
.L_42:
        /*05b0*/ 	.word	index@(.nv.constant0.matmul_kernel)
        /*05b4*/ 	.short	0x0210
        /*05b6*/ 	.short	0x0050


	//----- nvinfo : EIATTR_SW_WAR
	.align		4
.L_43:
        /*05b8*/ 	.byte	0x04, 0x36
        /*05ba*/ 	.short	(.L_45 - .L_44)
.L_44:
        /*05bc*/ 	.word	0x00000008
.L_45:


//--------------------- .nv.callgraph             --------------------------
	.section	.nv.callgraph,"",@"SHT_CUDA_CALLGRAPH"
	.align	4
	.sectionentsize	8
	.align		4
        /*0000*/ 	.word	0x00000000
	.align		4
        /*0004*/ 	.word	0xffffffff
	.align		4
        /*0008*/ 	.word	0x00000000
	.align		4
        /*000c*/ 	.word	0xfffffffe
	.align		4
        /*0010*/ 	.word	0x00000000
	.align		4
        /*0014*/ 	.word	0xfffffffd
	.align		4
        /*0018*/ 	.word	0x00000000
	.align		4
        /*001c*/ 	.word	0xfffffffc


//--------------------- .text.matmul_kernel       --------------------------
	.section	.text.matmul_kernel,"ax",@progbits
	.align	128
        .global         matmul_kernel
        .type           matmul_kernel,@function
        .size           matmul_kernel,(.L_x_4 - matmul_kernel)
        .other          matmul_kernel,@"STO_CUDA_ENTRY STV_DEFAULT"
matmul_kernel:
.text.matmul_kernel:
[----:B------:R-:W0:Y:S08]  /*0000*/  LDC R1, c[0x0][0x28] ;  /* 0x00000a00ff017b82 */ /* 0x000e300000000800 */
[----:B------:R-:W1:Y:S01]  /*0010*/  LDC.64 R54, c[0x0][0x228] ;  /* 0x00008a00ff367b82 */ /* 0x000e620000000a00 */
[----:B------:R-:W2:Y:S01]  /*0020*/  S2R R5, SR_CTAID.X ;  /* 0x0000000000057919 */ /* 0x000ea20000002500 */
[----:B0-----:R-:W-:Y:S01]  /*0030*/  VIADD R1, R1, 0xffffff18 ;  /* 0xffffff1801017836 */ /* 0x001fe20000000000 */
[----:B------:R-:W-:Y:S01]  /*0040*/  ULDC UR5, c[0x0][0x230] ;  /* 0x00008c0000057ab9 */ /* 0x000fe20000000800 */
[----:B------:R-:W-:Y:S01]  /*0050*/  UMOV UR4, 0x400 ;  /* 0x0000040000047882 */ /* 0x000fe20000000000 */
[----:B------:R-:W0:Y:S01]  /*0060*/  S2R R152, SR_TID.X ;  /* 0x0000000000987919 */ /* 0x000e220000002100 */
[----:B------:R-:W-:-:S02]  /*0070*/  ULDC.64 UR14, c[0x0][0x208] ;  /* 0x00008200000e7ab9 */ /* 0x000fc40000000a00 */
[----:B------:R-:W3:Y:S08]  /*0080*/  LDC R11, c[0x0][0x230] ;  /* 0x00008c00ff0b7b82 */ /* 0x000ef00000000800 */
[----:B------:R-:W4:Y:S01]  /*0090*/  S2UR UR12, SR_CgaCtaId ;  /* 0x00000000000c79c3 */ /* 0x000f220000008800 */
[----:B-1----:R-:W-:-:S05]  /*00a0*/  VIADD R0, R55, 0x7f ;  /* 0x0000007f37007836 */ /* 0x002fca0000000000 */
[----:B------:R-:W-:Y:S01]  /*00b0*/  SHF.R.S32.HI R3, RZ, 0x1f, R0 ;  /* 0x0000001fff037819 */ /* 0x000fe20000011400 */
[----:B---3--:R-:W-:-:S03]  /*00c0*/  VIADD R11, R11, 0x3f ;  /* 0x0000003f0b0b7836 */ /* 0x008fc60000000000 */
[----:B------:R-:W-:Y:S02]  /*00d0*/  LEA.HI R3, R3, R0, RZ, 0x7 ;  /* 0x0000000003037211 */ /* 0x000fe400078f38ff */
[----:B--2---:R-:W-:Y:S02]  /*00e0*/  IABS R8, R5 ;  /* 0x0000000500087213 */ /* 0x004fe40000000000 */
[----:B------:R-:W-:Y:S02]  /*00f0*/  SHF.R.S32.HI R3, RZ, 0x7, R3 ;  /* 0x00000007ff037819 */ /* 0x000fe40000011403 */
[----:B0-----:R-:W-:Y:S01]  /*0100*/  LOP3.LUT R153, R152, 0xff, RZ, 0xc0, !PT ;  /* 0x000000ff98997812 */ /* 0x001fe200078ec0ff */
[----:B----4-:R-:W-:Y:S02]  /*0110*/  ULEA UR12, UR12, UR4, 0x18 ;  /* 0x000000040c0c7291 */ /* 0x010fe4000f8ec03f */
[----:B------:R-:W-:-:S05]  /*0120*/  IMAD.SHL.U32 R4, R3, 0x8, RZ ;  /* 0x0000000803047824 */ /* 0x000fca00078e00ff */
[-C--:B------:R-:W-:Y:S02]  /*0130*/  IABS R7, R4.reuse ;  /* 0x0000000400077213 */ /* 0x080fe40000000000 */
[----:B------:R-:W-:Y:S02]  /*0140*/  IABS R10, R4 ;  /* 0x00000004000a7213 */ /* 0x000fe40000000000 */
[----:B------:R-:W0:Y:S08]  /*0150*/  I2F.RP R0, R7 ;  /* 0x0000000700007306 */ /* 0x000e300000209400 */
[----:B0-----:R-:W0:Y:S02]  /*0160*/  MUFU.RCP R0, R0 ;  /* 0x0000000000007308 */ /* 0x001e240000001000 */
[----:B0-----:R-:W-:-:S02]  /*0170*/  VIADD R2, R0, 0xffffffe ;  /* 0x0ffffffe00027836 */ /* 0x001fc40000000000 */
[----:B------:R-:W-:-:S04]  /*0180*/  IMAD.MOV R0, RZ, RZ, -R10 ;  /* 0x000000ffff007224 */ /* 0x000fc800078e0a0a */
[----:B------:R0:W1:Y:S02]  /*0190*/  F2I.FTZ.U32.TRUNC.NTZ R3, R2 ;  /* 0x0000000200037305 */ /* 0x000064000021f000 */
[----:B0-----:R-:W-:Y:S02]  /*01a0*/  IMAD.MOV.U32 R2, RZ, RZ, RZ ;  /* 0x000000ffff027224 */ /* 0x001fe400078e00ff */
[----:B-1----:R-:W-:-:S04]  /*01b0*/  IMAD.MOV R6, RZ, RZ, -R3 ;  /* 0x000000ffff067224 */ /* 0x002fc800078e0a03 */
[----:B------:R-:W-:Y:S02]  /*01c0*/  IMAD R9, R6, R7, RZ ;  /* 0x0000000706097224 */ /* 0x000fe400078e02ff */
[----:B------:R-:W-:Y:S02]  /*01d0*/  IMAD.MOV.U32 R6, RZ, RZ, R8 ;  /* 0x000000ffff067224 */ /* 0x000fe400078e0008 */
[----:B------:R-:W-:-:S06]  /*01e0*/  IMAD.HI.U32 R3, R3, R9, R2 ;  /* 0x0000000903037227 */ /* 0x000fcc00078e0002 */
[----:B------:R-:W-:-:S04]  /*01f0*/  IMAD.HI.U32 R3, R3, R6, RZ ;  /* 0x0000000603037227 */ /* 0x000fc800078e00ff */
[----:B------:R-:W-:-:S05]  /*0200*/  IMAD R0, R3, R0, R6 ;  /* 0x0000000003007224 */ /* 0x000fca00078e0206 */
[----:B------:R-:W-:-:S13]  /*0210*/  ISETP.GT.U32.AND P1, PT, R7, R0, PT ;  /* 0x000000000700720c */ /* 0x000fda0003f24070 */
[----:B------:R-:W-:Y:S02]  /*0220*/  @!P1 IMAD.IADD R0, R0, 0x1, -R7 ;  /* 0x0000000100009824 */ /* 0x000fe400078e0a07 */
[----:B------:R-:W-:Y:S01]  /*0230*/  @!P1 VIADD R3, R3, 0x1 ;  /* 0x0000000103039836 */ /* 0x000fe20000000000 */
[----:B------:R-:W-:Y:S02]  /*0240*/  ISETP.NE.AND P1, PT, R4, RZ, PT ;  /* 0x000000ff0400720c */ /* 0x000fe40003f25270 */
[----:B------:R-:W-:Y:S02]  /*0250*/  ISETP.GE.U32.AND P0, PT, R0, R7, PT ;  /* 0x000000070000720c */ /* 0x000fe40003f06070 */
[----:B------:R-:W-:-:S04]  /*0260*/  LOP3.LUT R0, R5, R4, RZ, 0x3c, !PT ;  /* 0x0000000405007212 */ /* 0x000fc800078e3cff */
[----:B------:R-:W-:Y:S01]  /*0270*/  ISETP.GE.AND P2, PT, R0, RZ, PT ;  /* 0x000000ff0000720c */ /* 0x000fe20003f46270 */
[----:B------:R-:W-:-:S06]  /*0280*/  VIADD R0, R54, 0xff ;  /* 0x000000ff36007836 */ /* 0x000fcc0000000000 */
[----:B------:R-:W-:-:S04]  /*0290*/  @P0 VIADD R3, R3, 0x1 ;  /* 0x0000000103030836 */ /* 0x000fc80000000000 */
[----:B------:R-:W-:Y:S01]  /*02a0*/  IMAD.MOV.U32 R2, RZ, RZ, R3 ;  /* 0x000000ffff027224 */ /* 0x000fe200078e0003 */
[----:B------:R-:W-:-:S03]  /*02b0*/  SHF.R.S32.HI R3, RZ, 0x1f, R0 ;  /* 0x0000001fff037819 */ /* 0x000fc60000011400 */
[----:B------:R-:W-:Y:S01]  /*02c0*/  @!P2 IMAD.MOV R2, RZ, RZ, -R2 ;  /* 0x000000ffff02a224 */ /* 0x000fe200078e0a02 */
[----:B------:R-:W-:Y:S02]  /*02d0*/  @!P1 LOP3.LUT R2, RZ, R4, RZ, 0x33, !PT ;  /* 0x00000004ff029212 */ /* 0x000fe400078e33ff */
[----:B------:R-:W-:-:S03]  /*02e0*/  LEA.HI R3, R3, R0, RZ, 0x8 ;  /* 0x0000000003037211 */ /* 0x000fc600078f40ff */
[----:B------:R-:W-:Y:S02]  /*02f0*/  IMAD.SHL.U32 R6, R2, 0x8, RZ ;  /* 0x0000000802067824 */ /* 0x000fe400078e00ff */
[----:B------:R-:W-:-:S03]  /*0300*/  IMAD.MOV R2, RZ, RZ, -R2 ;  /* 0x000000ffff027224 */ /* 0x000fc600078e0a02 */
[----:B------:R-:W-:Y:S01]  /*0310*/  LEA.HI.SX32 R3, R3, -R6, 0x18 ;  /* 0x8000000603037211 */ /* 0x000fe200078fc2ff */
[----:B------:R-:W-:-:S03]  /*0320*/  IMAD R4, R4, R2, R5 ;  /* 0x0000000204047224 */ /* 0x000fc600078e0205 */
[----:B------:R-:W-:Y:S02]  /*0330*/  VIMNMX R13, R3, 0x8, PT ;  /* 0x00000008030d7848 */ /* 0x000fe40003fe0100 */
[----:B------:R-:W-:Y:S02]  /*0340*/  IABS R9, R4 ;  /* 0x0000000400097213 */ /* 0x000fe40000000000 */
[----:B------:R-:W-:-:S04]  /*0350*/  IABS R7, R13 ;  /* 0x0000000d00077213 */ /* 0x000fc80000000000 */
[----:B------:R-:W0:Y:S08]  /*0360*/  I2F.RP R0, R7 ;  /* 0x0000000700007306 */ /* 0x000e300000209400 */
[----:B0-----:R-:W0:Y:S02]  /*0370*/  MUFU.RCP R0, R0 ;  /* 0x0000000000007308 */ /* 0x001e240000001000 */
[----:B0-----:R-:W-:-:S06]  /*0380*/  VIADD R3, R0, 0xffffffe ;  /* 0x0ffffffe00037836 */ /* 0x001fcc0000000000 */
[----:B------:R-:W0:Y:S02]  /*0390*/  F2I.FTZ.U32.TRUNC.NTZ R3, R3 ;  /* 0x0000000300037305 */ /* 0x000e24000021f000 */
[----:B0-----:R-:W-:-:S04]  /*03a0*/  IMAD.MOV R8, RZ, RZ, -R3 ;  /* 0x000000ffff087224 */ /* 0x001fc800078e0a03 */
[----:B------:R-:W-:Y:S01]  /*03b0*/  IMAD.MOV.U32 R2, RZ, RZ, R8 ;  /* 0x000000ffff027224 */ /* 0x000fe200078e0008 */
[----:B------:R-:W-:-:S03]  /*03c0*/  IABS R8, R13 ;  /* 0x0000000d00087213 */ /* 0x000fc60000000000 */
[----:B------:R-:W-:Y:S02]  /*03d0*/  IMAD R5, R2, R7, RZ ;  /* 0x0000000702057224 */ /* 0x000fe400078e02ff */
[----:B------:R-:W-:Y:S02]  /*03e0*/  IMAD.MOV.U32 R2, RZ, RZ, RZ ;  /* 0x000000ffff027224 */ /* 0x000fe400078e00ff */
[----:B------:R-:W-:Y:S02]  /*03f0*/  IMAD.MOV R0, RZ, RZ, -R8 ;  /* 0x000000ffff007224 */ /* 0x000fe400078e0a08 */
        /* <DEDUP_REMOVED lines=9> */
[----:B------:R-:W-:-:S07]  /*0490*/  ISETP.GE.AND P2, PT, R0, RZ, PT ;  /* 0x000000ff0000720c */ /* 0x000fce0003f46270 */
[----:B------:R-:W-:Y:S01]  /*04a0*/  @P0 VIADD R2, R2, 0x1 ;  /* 0x0000000102020836 */ /* 0x000fe20000000000 */
[----:B------:R-:W-:-:S05]  /*04b0*/  ISETP.GT.AND P0, PT, R11, 0x3f, PT ;  /* 0x0000003f0b00780c */ /* 0x000fca0003f04270 */
[----:B------:R-:W-:Y:S01]  /*04c0*/  @!P2 IMAD.MOV R2, RZ, RZ, -R2 ;  /* 0x000000ffff02a224 */ /* 0x000fe200078e0a02 */
[----:B------:R-:W-:-:S05]  /*04d0*/  @!P1 LOP3.LUT R2, RZ, R13, RZ, 0x33, !PT ;  /* 0x0000000dff029212 */ /* 0x000fca00078e33ff */
[----:B------:R-:W-:Y:S02]  /*04e0*/  IMAD.MOV R0, RZ, RZ, -R2 ;  /* 0x000000ffff007224 */ /* 0x000fe400078e0a02 */
[----:B------:R-:W-:Y:S02]  /*04f0*/  IMAD.SHL.U32 R2, R2, 0x80, RZ ;  /* 0x0000008002027824 */ /* 0x000fe400078e00ff */
[----:B------:R-:W-:Y:S02]  /*0500*/  IMAD R0, R13, R0, R4 ;  /* 0x000000000d007224 */ /* 0x000fe400078e0204 */
[----:B------:R-:W-:Y:S02]  /*0510*/  IMAD.U32 R4, RZ, RZ, UR5 ;  /* 0x00000005ff047e24 */ /* 0x000fe4000f8e00ff */
[----:B------:R-:W-:-:S04]  /*0520*/  IMAD.IADD R0, R6, 0x1, R0 ;  /* 0x0000000106007824 */ /* 0x000fc800078e0200 */
[----:B------:R-:W-:-:S05]  /*0530*/  IMAD R19, R0, 0x100, R153 ;  /* 0x0000010000137824 */ /* 0x000fca00078e0299 */
[----:B------:R0:W-:Y:S01]  /*0540*/  STL [R1+0x68], R19 ;  /* 0x0000681301007387 */ /* 0x0001e20000100800 */
[----:B------:R-:W-:Y:S05]  /*0550*/  @P0 BRA `(.L_x_0) ;  /* 0x00000004000c0947 */ /* 0x000fea0003800000 */
[----:B------:R-:W-:Y:S01]  /*0560*/  IMAD.SHL.U32 R0, R152, 0x8, RZ ;  /* 0x0000000898007824 */ /* 0x000fe200078e00ff */
[----:B------:R-:W-:Y:S02]  /*0570*/  CS2R R88, SRZ ;  /* 0x0000000000587805 */ /* 0x000fe4000001ff00 */
[----:B------:R-:W-:Y:S02]  /*0580*/  CS2R R90, SRZ ;  /* 0x00000000005a7805 */ /* 0x000fe4000001ff00 */
[----:B------:R-:W-:Y:S02]  /*0590*/  CS2R R92, SRZ ;  /* 0x00000000005c7805 */ /* 0x000fe4000001ff00 */
[----:B------:R-:W-:Y:S01]  /*05a0*/  CS2R R94, SRZ ;  /* 0x00000000005e7805 */ /* 0x000fe2000001ff00 */
[----:B------:R1:W-:Y:S01]  /*05b0*/  STL [R1+0x6c], R0 ;  /* 0x00006c0001007387 */ /* 0x0003e20000100800 */
[----:B------:R-:W-:Y:S02]  /*05c0*/  CS2R R96, SRZ ;  /* 0x0000000000607805 */ /* 0x000fe4000001ff00 */
[----:B------:R-:W-:-:S02]  /*05d0*/  CS2R R98, SRZ ;  /* 0x0000000000627805 */ /* 0x000fc4000001ff00 */
[----:B------:R-:W-:Y:S02]  /*05e0*/  CS2R R100, SRZ ;  /* 0x0000000000647805 */ /* 0x000fe4000001ff00 */
[----:B------:R-:W-:Y:S02]  /*05f0*/  CS2R R102, SRZ ;  /* 0x0000000000667805 */ /* 0x000fe4000001ff00 */
[----:B------:R-:W-:Y:S02]  /*0600*/  CS2R R104, SRZ ;  /* 0x0000000000687805 */ /* 0x000fe4000001ff00 */
[----:B------:R-:W-:Y:S02]  /*0610*/  CS2R R106, SRZ ;  /* 0x00000000006a7805 */ /* 0x000fe4000001ff00 */
        /* <DEDUP_REMOVED lines=53> */
[----:B------:R-:W-:Y:S01]  /*0970*/  CS2R R86, SRZ ;  /* 0x0000000000567805 */ /* 0x000fe2000001ff00 */
[----:B-1----:R-:W-:Y:S06]  /*0980*/  BRA `(.L_x_1) ;  /* 0x0000006400047947 */ /* 0x002fec0003800000 */
.L_x_0:
[----:B------:R-:W-:Y:S01]  /*0990*/  IABS R10, R54 ;  /* 0x00000036000a7213 */ /* 0x000fe20000000000 */
[----:B------:R-:W-:Y:S01]  /*09a0*/  ULDC UR4, c[0x0][0x234] ;  /* 0x00008d0000047ab9 */ /* 0x000fe20000000800 */
[----:B------:R-:W-:Y:S01]  /*09b0*/  IABS R0, R55 ;  /* 0x0000003700007213 */ /* 0x000fe20000000000 */
[----:B------:R-:W-:Y:S01]  /*09c0*/  ULDC.64 UR6, c[0x0][0x210] ;  /* 0x0000840000067ab9 */ /* 0x000fe20000000a00 */
[----:B------:R-:W1:Y:S01]  /*09d0*/  I2F.RP R3, R10 ;  /* 0x0000000a00037306 */ /* 0x000e620000209400 */
[----:B------:R-:W-:Y:S01]  /*09e0*/  ISETP.GE.AND P6, PT, R19, RZ, PT ;  /* 0x000000ff1300720c */ /* 0x000fe20003fc6270 */
[----:B------:R-:W-:Y:S01]  /*09f0*/  ULDC UR5, c[0x0][0x23c] ;  /* 0x00008f0000057ab9 */ /* 0x000fe20000000800 */
[----:B------:R-:W-:Y:S01]  /*0a00*/  ISETP.NE.AND P1, PT, R54, RZ, PT ;  /* 0x000000ff3600720c */ /* 0x000fe20003f25270 */
[----:B------:R-:W-:Y:S01]  /*0a10*/  USHF.L.U32 UR17, UR5, 0x6, URZ ;  /* 0x0000000605117899 */ /* 0x000fe2000800063f */
[----:B------:R-:W-:Y:S02]  /*0a20*/  CS2R R88, SRZ ;  /* 0x0000000000587805 */ /* 0x000fe4000001ff00 */
[----:B------:R-:W-:-:S02]  /*0a30*/  CS2R R90, SRZ ;  /* 0x00000000005a7805 */ /* 0x000fc4000001ff00 */
[----:B------:R-:W-:Y:S01]  /*0a40*/  CS2R R92, SRZ ;  /* 0x00000000005c7805 */ /* 0x000fe2000001ff00 */
[----:B------:R-:W2:Y:S01]  /*0a50*/  I2F.RP R5, R0 ;  /* 0x0000000000057306 */ /* 0x000ea20000209400 */
[----:B------:R-:W-:Y:S02]  /*0a60*/  CS2R R94, SRZ ;  /* 0x00000000005e7805 */ /* 0x000fe4000001ff00 */
[----:B------:R-:W-:Y:S02]  /*0a70*/  CS2R R96, SRZ ;  /* 0x0000000000607805 */ /* 0x000fe4000001ff00 */
[----:B------:R-:W-:Y:S02]  /*0a80*/  CS2R R98, SRZ ;  /* 0x0000000000627805 */ /* 0x000fe4000001ff00 */
[----:B------:R-:W-:Y:S02]  /*0a90*/  CS2R R100, SRZ ;  /* 0x0000000000647805 */ /* 0x000fe4000001ff00 */
[----:B------:R-:W-:-:S02]  /*0aa0*/  CS2R R102, SRZ ;  /* 0x0000000000667805 */ /* 0x000fc4000001ff00 */
[----:B------:R-:W-:Y:S02]  /*0ab0*/  CS2R R104, SRZ ;  /* 0x0000000000687805 */ /* 0x000fe4000001ff00 */
[----:B------:R-:W-:Y:S01]  /*0ac0*/  CS2R R106, SRZ ;  /* 0x00000000006a7805 */ /* 0x000fe2000001ff00 */
[----:B-1----:R-:W1:Y:S01]  /*0ad0*/  MUFU.RCP R3, R3 ;  /* 0x0000000300037308 */ /* 0x002e620000001000 */
[----:B------:R-:W-:Y:S02]  /*0ae0*/  CS2R R108, SRZ ;  /* 0x00000000006c7805 */ /* 0x000fe4000001ff00 */
[----:B------:R-:W-:Y:S02]  /*0af0*/  CS2R R110, SRZ ;  /* 0x00000000006e7805 */ /* 0x000fe4000001ff00 */
[----:B------:R-:W-:Y:S02]  /*0b00*/  CS2R R112, SRZ ;  /* 0x0000000000707805 */ /* 0x000fe4000001ff00 */
[----:B------:R-:W-:-:S02]  /*0b10*/  CS2R R114, SRZ ;  /* 0x0000000000727805 */ /* 0x000fc4000001ff00 */
[----:B------:R-:W-:Y:S02]  /*0b20*/  CS2R R116, SRZ ;  /* 0x0000000000747805 */ /* 0x000fe4000001ff00 */
[----:B------:R-:W-:Y:S02]  /*0b30*/  CS2R R118, SRZ ;  /* 0x0000000000767805 */ /* 0x000fe4000001ff00 */
[----:B------:R-:W-:Y:S01]  /*0b40*/  CS2R R120, SRZ ;  /* 0x0000000000787805 */ /* 0x000fe2000001ff00 */
[----:B--2---:R-:W2:Y:S01]  /*0b50*/  MUFU.RCP R5, R5 ;  /* 0x0000000500057308 */ /* 0x004ea20000001000 */
[----:B------:R-:W-:Y:S02]  /*0b60*/  CS2R R122, SRZ ;  /* 0x00000000007a7805 */ /* 0x000fe4000001ff00 */
[----:B------:R-:W-:Y:S02]  /*0b70*/  CS2R R124, SRZ ;  /* 0x00000000007c7805 */ /* 0x000fe4000001ff00 */
[----:B------:R-:W-:-:S02]  /*0b80*/  CS2R R126, SRZ ;  /* 0x00000000007e7805 */ /* 0x000fc4000001ff00 */
[----:B------:R-:W-:Y:S02]  /*0b90*/  CS2R R128, SRZ ;  /* 0x0000000000807805 */ /* 0x000fe4000001ff00 */
[----:B------:R-:W-:Y:S02]  /*0ba0*/  CS2R R130, SRZ ;  /* 0x0000000000827805 */ /* 0x000fe4000001ff00 */
[----:B------:R-:W-:Y:S02]  /*0bb0*/  CS2R R132, SRZ ;  /* 0x0000000000847805 */ /* 0x000fe4000001ff00 */
[----:B------:R-:W-:Y:S02]  /*0bc0*/  CS2R R134, SRZ ;  /* 0x0000000000867805 */ /* 0x000fe4000001ff00 */
[----:B------:R-:W-:Y:S01]  /*0bd0*/  CS2R R136, SRZ ;  /* 0x0000000000887805 */ /* 0x000fe2000001ff00 */
[----:B-1----:R-:W-:Y:S01]  /*0be0*/  VIADD R6, R3, 0xffffffe ;  /* 0x0ffffffe03067836 */ /* 0x002fe20000000000 */
[----:B------:R-:W-:-:S02]  /*0bf0*/  SHF.R.U32.HI R3, RZ, 0x6, R152 ;  /* 0x00000006ff037819 */ /* 0x000fc40000011698 */
[----:B------:R-:W-:Y:S02]  /*0c00*/  CS2R R138, SRZ ;  /* 0x00000000008a7805 */ /* 0x000fe4000001ff00 */
[----:B------:R-:W-:Y:S01]  /*0c10*/  CS2R R140, SRZ ;  /* 0x00000000008c7805 */ /* 0x000fe2000001ff00 */
[----:B------:R1:W3:Y:S01]  /*0c20*/  F2I.FTZ.U32.TRUNC.NTZ R7, R6 ;  /* 0x0000000600077305 */ /* 0x0002e2000021f000 */
[----:B------:R-:W-:Y:S02]  /*0c30*/  SGXT.U32 R3, R3, 0x2 ;  /* 0x000000020303781a */ /* 0x000fe40000000000 */
[----:B------:R-:W-:Y:S02]  /*0c40*/  CS2R R142, SRZ ;  /* 0x00000000008e7805 */ /* 0x000fe4000001ff00 */
[----:B------:R-:W-:Y:S01]  /*0c50*/  CS2R R144, SRZ ;  /* 0x0000000000907805 */ /* 0x000fe2000001ff00 */
[----:B--2---:R-:W-:Y:S01]  /*0c60*/  VIADD R8, R5, 0xffffffe ;  /* 0x0ffffffe05087836 */ /* 0x004fe20000000000 */
[----:B------:R-:W-:-:S02]  /*0c70*/  LOP3.LUT R18, R2, R3, RZ, 0xfc, !PT ;  /* 0x0000000302127212 */ /* 0x000fc400078efcff */
[----:B------:R-:W-:Y:S02]  /*0c80*/  CS2R R146, SRZ ;  /* 0x0000000000927805 */ /* 0x000fe4000001ff00 */
[----:B------:R-:W-:Y:S01]  /*0c90*/  IABS R5, R19 ;  /* 0x0000001300057213 */ /* 0x000fe20000000000 */
[----:B------:R2:W4:Y:S01]  /*0ca0*/  F2I.FTZ.U32.TRUNC.NTZ R9, R8 ;  /* 0x0000000800097305 */ /* 0x000522000021f000 */
[----:B-1----:R-:W-:Y:S01]  /*0cb0*/  IMAD.MOV.U32 R6, RZ, RZ, RZ ;  /* 0x000000ffff067224 */ /* 0x002fe200078e00ff */
[C---:B------:R-:W-:Y:S02]  /*0cc0*/  LOP3.LUT R12, R18.reuse, 0x78, RZ, 0xfc, !PT ;  /* 0x00000078120c7812 */ /* 0x040fe400078efcff */
[----:B------:R-:W-:Y:S02]  /*0cd0*/  CS2R R148, SRZ ;  /* 0x0000000000947805 */ /* 0x000fe4000001ff00 */
[----:B------:R-:W-:Y:S02]  /*0ce0*/  LOP3.LUT R14, R18, 0x74, RZ, 0xfc, !PT ;  /* 0x00000074120e7812 */ /* 0x000fe400078efcff */
[----:B------:R-:W-:-:S02]  /*0cf0*/  CS2R R150, SRZ ;  /* 0x0000000000967805 */ /* 0x000fc4000001ff00 */
[C---:B------:R-:W-:Y:S01]  /*0d00*/  LOP3.LUT R16, R18.reuse, 0x70, RZ, 0xfc, !PT ;  /* 0x0000007012107812 */ /* 0x040fe200078efcff */
[--C-:B---3--:R-:W-:Y:S01]  /*0d10*/  IMAD.MOV R13, RZ, RZ, -R7.reuse ;  /* 0x000000ffff0d7224 */ /* 0x108fe200078e0a07 */
[C---:B------:R-:W-:Y:S01]  /*0d20*/  LOP3.LUT R17, R18.reuse, 0x68, RZ, 0xfc, !PT ;  /* 0x0000006812117812 */ /* 0x040fe200078efcff */
[----:B--2---:R-:W-:Y:S01]  /*0d30*/  IMAD.MOV.U32 R8, RZ, RZ, RZ ;  /* 0x000000ffff087224 */ /* 0x004fe200078e00ff */
[----:B------:R-:W-:Y:S01]  /*0d40*/  IABS R15, R16 ;  /* 0x00000010000f7213 */ /* 0x000fe20000000000 */
[----:B------:R-:W-:Y:S01]  /*0d50*/  IMAD R13, R13, R10, RZ ;  /* 0x0000000a0d0d7224 */ /* 0x000fe200078e02ff */
[C---:B------:R-:W-:Y:S02]  /*0d60*/  LOP3.LUT R20, R18.reuse, 0x44, RZ, 0xfc, !PT ;  /* 0x0000004412147812 */ /* 0x040fe400078efcff */
[----:B------:R-:W-:Y:S02]  /*0d70*/  CS2R R72, SRZ ;  /* 0x0000000000487805 */ /* 0x000fe4000001ff00 */
[----:B------:R-:W-:Y:S01]  /*0d80*/  LOP3.LUT R22, R18, 0x40, RZ, 0xfc, !PT ;  /* 0x0000004012167812 */ /* 0x000fe200078efcff */
[----:B------:R-:W-:Y:S01]  /*0d90*/  IMAD.HI.U32 R7, R7, R13, R6 ;  /* 0x0000000d07077227 */ /* 0x000fe200078e0006 */
[----:B------:R-:W-:-:S02]  /*0da0*/  IABS R13, R14 ;  /* 0x0000000e000d7213 */ /* 0x000fc40000000000 */
[----:B------:R-:W-:Y:S02]  /*0db0*/  CS2R R74, SRZ ;  /* 0x00000000004a7805 */ /* 0x000fe4000001ff00 */
[----:B------:R-:W-:Y:S01]  /*0dc0*/  IABS R25, R20 ;  /* 0x0000001400197213 */ /* 0x000fe20000000000 */
[----:B----4-:R-:W-:Y:S01]  /*0dd0*/  IMAD.MOV R6, RZ, RZ, -R9 ;  /* 0x000000ffff067224 */ /* 0x010fe200078e0a09 */
[----:B------:R-:W-:Y:S01]  /*0de0*/  IABS R31, R22 ;  /* 0x00000016001f7213 */ /* 0x000fe20000000000 */
[----:B------:R-:W-:Y:S01]  /*0df0*/  IMAD.HI.U32 R7, R7, R5, RZ ;  /* 0x0000000507077227 */ /* 0x000fe200078e00ff */
[C---:B------:R-:W-:Y:S02]  /*0e00*/  LOP3.LUT R28, R18.reuse, 0x14, RZ, 0xfc, !PT ;  /* 0x00000014121c7812 */ /* 0x040fe400078efcff */
[----:B------:R-:W-:Y:S02]  /*0e10*/  CS2R R76, SRZ ;  /* 0x00000000004c7805 */ /* 0x000fe4000001ff00 */
[----:B------:R-:W-:Y:S01]  /*0e20*/  LOP3.LUT R36, R18, 0x8, RZ, 0xfc, !PT ;  /* 0x0000000812247812 */ /* 0x000fe200078efcff */
[----:B------:R-:W-:Y:S01]  /*0e30*/  IMAD.MOV.U32 R3, RZ, RZ, R6 ;  /* 0x000000ffff037224 */ /* 0x000fe200078e0006 */
[----:B------:R-:W-:Y:S01]  /*0e40*/  IABS R6, R12 ;  /* 0x0000000c00067213 */ /* 0x000fe20000000000 */
[----:B------:R-:W-:Y:S01]  /*0e50*/  IMAD.MOV R7, RZ, RZ, -R7 ;  /* 0x000000ffff077224 */ /* 0x000fe200078e0a07 */
[----:B------:R-:W-:Y:S01]  /*0e60*/  IABS R61, R28 ;  /* 0x0000001c003d7213 */ /* 0x000fe20000000000 */
[----:B------:R-:W-:Y:S01]  /*0e70*/  IMAD R3, R3, R0, RZ ;  /* 0x0000000003037224 */ /* 0x000fe200078e02ff */
[----:B------:R-:W-:-:S02]  /*0e80*/  IABS R67, R36 ;  /* 0x0000002400437213 */ /* 0x000fc40000000000 */
[----:B------:R-:W-:Y:S02]  /*0e90*/  CS2R R78, SRZ ;  /* 0x00000000004e7805 */ /* 0x000fe4000001ff00 */
[C---:B------:R-:W-:Y:S01]  /*0ea0*/  LOP3.LUT R34, R18.reuse, 0x10, RZ, 0xfc, !PT ;  /* 0x0000001012227812 */ /* 0x040fe200078efcff */
[----:B------:R-:W-:Y:S01]  /*0eb0*/  IMAD.HI.U32 R8, R9, R3, R8 ;  /* 0x0000000309087227 */ /* 0x000fe200078e0008 */
[----:B------:R-:W-:Y:S02]  /*0ec0*/  LOP3.LUT R38, R18, 0x4, RZ, 0xfc, !PT ;  /* 0x0000000412267812 */ /* 0x000fe400078efcff */
[----:B------:R-:W-:Y:S02]  /*0ed0*/  CS2R R80, SRZ ;  /* 0x0000000000507805 */ /* 0x000fe4000001ff00 */
[----:B------:R-:W-:Y:S01]  /*0ee0*/  IABS R63, R34 ;  /* 0x00000022003f7213 */ /* 0x000fe20000000000 */
[----:B------:R-:W-:Y:S01]  /*0ef0*/  IMAD.MOV.U32 R9, RZ, RZ, R6 ;  /* 0x000000ffff097224 */ /* 0x000fe200078e0006 */
[----:B------:R-:W-:Y:S01]  /*0f00*/  SHF.R.S32.HI R6, RZ, 0x1f, R11 ;  /* 0x0000001fff067819 */ /* 0x000fe2000001140b */
[----:B------:R-:W-:Y:S01]  /*0f10*/  IMAD R3, R10, R7, R5 ;  /* 0x000000070a037224 */ /* 0x000fe200078e0205 */
[----:B------:R-:W-:Y:S01]  /*0f20*/  IABS R69, R38 ;  /* 0x0000002600457213 */ /* 0x000fe20000000000 */
[----:B------:R-:W-:Y:S01]  /*0f30*/  IMAD.HI.U32 R5, R8, R9, RZ ;  /* 0x0000000908057227 */ /* 0x000fe200078e00ff */
[----:B------:R-:W-:-:S02]  /*0f40*/  LEA.HI R11, R6, R11, RZ, 0x6 ;  /* 0x0000000b060b7211 */ /* 0x000fc400078f30ff */
[----:B------:R-:W-:Y:S02]  /*0f50*/  CS2R R82, SRZ ;  /* 0x0000000000527805 */ /* 0x000fe4000001ff00 */
[----:B------:R-:W-:Y:S01]  /*0f60*/  ISETP.GT.U32.AND P0, PT, R10, R3, PT ;  /* 0x000000030a00720c */ /* 0x000fe20003f04070 */
[----:B------:R-:W-:Y:S01]  /*0f70*/  IMAD.MOV R5, RZ, RZ, -R5 ;  /* 0x000000ffff057224 */ /* 0x000fe200078e0a05 */
[----:B------:R-:W-:Y:S01]  /*0f80*/  IABS R71, R18 ;  /* 0x0000001200477213 */ /* 0x000fe20000000000 */
[----:B------:R-:W-:Y:S01]  /*0f90*/  IMAD.HI.U32 R7, R8, R13, RZ ;  /* 0x0000000d08077227 */ /* 0x000fe200078e00ff */
[----:B------:R-:W-:Y:S02]  /*0fa0*/  CS2R R84, SRZ ;  /* 0x0000000000547805 */ /* 0x000fe4000001ff00 */
[----:B------:R-:W-:Y:S02]  /*0fb0*/  CS2R R86, SRZ ;  /* 0x0000000000567805 */ /* 0x000fe4000001ff00 */
[----:B------:R-:W-:Y:S01]  /*0fc0*/  SHF.R.S32.HI R11, RZ, 0x6, R11 ;  /* 0x00000006ff0b7819 */ /* 0x000fe2000001140b */
[----:B------:R-:W-:Y:S01]  /*0fd0*/  IMAD R5, R0, R5, R9 ;  /* 0x0000000500057224 */ /* 0x000fe200078e0209 */
[----:B------:R-:W-:Y:S01]  /*0fe0*/  USHF.R.S32.HI UR18, URZ, 0x1f, UR17 ;  /* 0x0000001f3f127899 */ /* 0x000fe20008011411 */
[----:B------:R-:W-:Y:S01]  /*0ff0*/  IMAD.HI.U32 R6, R8, R15, RZ ;  /* 0x0000000f08067227 */ /* 0x000fe200078e00ff */
[----:B------:R-:W-:Y:S01]  /*1000*/  ULDC UR13, c[0x0][0x238] ;  /* 0x00008e00000d7ab9 */ /* 0x000fe20000000800 */
[----:B------:R-:W-:Y:S01]  /*1010*/  UMOV UR11, 0x80000020 ;  /* 0x80000020000b7882 */ /* 0x000fe20000000000 */
[----:B------:R-:W-:Y:S01]  /*1020*/  ISETP.GT.U32.AND P2, PT, R0, R5, PT ;  /* 0x000000050000720c */ /* 0x000fe20003f44070 */
[----:B------:R-:W-:-:S02]  /*1030*/  IMAD.MOV R7, RZ, RZ, -R7 ;  /* 0x000000ffff077224 */ /* 0x000fc400078e0a07 */
[----:B------:R-:W-:Y:S02]  /*1040*/  IMAD.MOV R6, RZ, RZ, -R6 ;  /* 0x000000ffff067224 */ /* 0x000fe400078e0a06 */
[C---:B------:R-:W-:Y:S01]  /*1050*/  IMAD R9, R0.reuse, R7, R13 ;  /* 0x0000000700097224 */ /* 0x040fe200078e020d */
[----:B------:R-:W-:Y:S01]  /*1060*/  IABS R7, R17 ;  /* 0x0000001100077213 */ /* 0x000fe20000000000 */
[C---:B------:R-:W-:Y:S02]  /*1070*/  IMAD R13, R0.reuse, R6, R15 ;  /* 0x00000006000d7224 */ /* 0x040fe400078e020f */
[----:B------:R-:W-:Y:S01]  /*1080*/  @!P0 IMAD.IADD R3, R3, 0x1, -R10 ;  /* 0x0000000103038824 */ /* 0x000fe200078e0a0a */
[----:B------:R-:W-:Y:S01]  /*1090*/  ISETP.GT.U32.AND P5, PT, R0, R9, PT ;  /* 0x000000090000720c */ /* 0x000fe20003fa4070 */
[----:B------:R-:W-:Y:S01]  /*10a0*/  IMAD.HI.U32 R6, R8, R7, RZ ;  /* 0x0000000708067227 */ /* 0x000fe200078e00ff */
[----:B------:R-:W-:Y:S02]  /*10b0*/  ISETP.GT.U32.AND P4, PT, R0, R13, PT ;  /* 0x0000000d0000720c */ /* 0x000fe40003f84070 */
[----:B------:R-:W-:Y:S01]  /*10c0*/  ISETP.GT.U32.AND P0, PT, R10, R3, PT ;  /* 0x000000030a00720c */ /* 0x000fe20003f04070 */
[----:B------:R-:W-:Y:S01]  /*10d0*/  @!P2 IMAD.IADD R5, R5, 0x1, -R0 ;  /* 0x000000010505a824 */ /* 0x000fe200078e0a00 */
[----:B------:R-:W-:Y:S01]  /*10e0*/  ISETP.GE.AND P2, PT, R12, RZ, PT ;  /* 0x000000ff0c00720c */ /* 0x000fe20003f46270 */
[----:B------:R-:W-:Y:S01]  /*10f0*/  IMAD.MOV R6, RZ, RZ, -R6 ;  /* 0x000000ffff067224 */ /* 0x000fe200078e0a06 */
[----:B------:R-:W-:-:S02]  /*1100*/  LOP3.LUT R12, R18, 0x58, RZ, 0xfc, !PT ;  /* 0x00000058120c7812 */ /* 0x000fc400078efcff */
[C---:B------:R-:W-:Y:S01]  /*1110*/  ISETP.GT.U32.AND P3, PT, R0.reuse, R5, PT ;  /* 0x000000050000720c */ /* 0x040fe20003f64070 */
[----:B------:R-:W-:Y:S01]  /*1120*/  IMAD R15, R0, R6, R7 ;  /* 0x00000006000f7224 */ /* 0x000fe200078e0207 */
[----:B------:R-:W-:Y:S01]  /*1130*/  LOP3.LUT R6, R18, 0x64, RZ, 0xfc, !PT ;  /* 0x0000006412067812 */ /* 0x000fe200078efcff */
[--C-:B------:R-:W-:Y:S01]  /*1140*/  @!P5 IMAD.IADD R9, R9, 0x1, -R0.reuse ;  /* 0x000000010909d824 */ /* 0x100fe200078e0a00 */
[----:B------:R-:W-:Y:S01]  /*1150*/  ISETP.GE.AND P5, PT, R17, RZ, PT ;  /* 0x000000ff1100720c */ /* 0x000fe20003fa6270 */
[----:B------:R-:W-:Y:S01]  /*1160*/  @!P4 IMAD.IADD R13, R13, 0x1, -R0 ;  /* 0x000000010d0dc824 */ /* 0x000fe200078e0a00 */
[----:B------:R-:W-:Y:S01]  /*1170*/  IABS R17, R6 ;  /* 0x0000000600117213 */ /* 0x000fe20000000000 */
[----:B------:R-:W-:Y:S01]  /*1180*/  @!P0 IMAD.IADD R3, R3, 0x1, -R10 ;  /* 0x0000000103038824 */ /* 0x000fe200078e0a0a */
[----:B------:R-:W-:Y:S02]  /*1190*/  ISETP.GE.AND P0, PT, R14, RZ, PT ;  /* 0x000000ff0e00720c */ /* 0x000fe40003f06270 */
[----:B------:R-:W-:Y:S01]  /*11a0*/  LOP3.LUT R10, R18, 0x60, RZ, 0xfc, !PT ;  /* 0x00000060120a7812 */ /* 0x000fe200078efcff */
[----:B------:R-:W-:Y:S01]  /*11b0*/  @!P6 IMAD.MOV R3, RZ, RZ, -R3 ;  /* 0x000000ffff03e224 */ /* 0x000fe200078e0a03 */
[----:B------:R-:W-:Y:S01]  /*11c0*/  @!P1 LOP3.LUT R3, RZ, R54, RZ, 0x33, !PT ;  /* 0x00000036ff039212 */ /* 0x000fe200078e33ff */
[----:B------:R-:W-:Y:S01]  /*11d0*/  @!P3 IMAD.IADD R5, R5, 0x1, -R0 ;  /* 0x000000010505b824 */ /* 0x000fe200078e0a00 */
[----:B------:R-:W-:-:S02]  /*11e0*/  ISETP.GT.U32.AND P3, PT, R0, R13, PT ;  /* 0x0000000d0000720c */ /* 0x000fc40003f64070 */
[----:B------:R-:W-:Y:S01]  /*11f0*/  ISETP.GT.U32.AND P1, PT, R0, R9, PT ;  /* 0x000000090000720c */ /* 0x000fe20003f24070 */
[----:B------:R-:W-:Y:S01]  /*1200*/  IMAD.MOV.U32 R7, RZ, RZ, R5 ;  /* 0x000000ffff077224 */ /* 0x000fe200078e0005 */
[----:B------:R-:W-:Y:S01]  /*1210*/  IABS R21, R10 ;  /* 0x0000000a00157213 */ /* 0x000fe20000000000 */
[----:B------:R-:W-:Y:S01]  /*1220*/  IMAD.HI.U32 R5, R8, R17, RZ ;  /* 0x0000001108057227 */ /* 0x000fe200078e00ff */
[----:B------:R-:W-:Y:S02]  /*1230*/  ISETP.GE.AND P6, PT, R16, RZ, PT ;  /* 0x000000ff1000720c */ /* 0x000fe40003fc6270 */
[----:B------:R-:W-:Y:S01]  /*1240*/  ISETP.GE.AND P4, PT, R6, RZ, PT ;  /* 0x000000ff0600720c */ /* 0x000fe20003f86270 */
[----:B------:R-:W-:Y:S01]  /*1250*/  IMAD.MOV R5, RZ, RZ, -R5 ;  /* 0x000000ffff057224 */ /* 0x000fe200078e0a05 */
[----:B------:R-:W-:Y:S01]  /*1260*/  IABS R23, R12 ;  /* 0x0000000c00177213 */ /* 0x000fe20000000000 */
[----:B------:R-:W-:Y:S01]  /*1270*/  IMAD.HI.U32 R6, R8, R21, RZ ;  /* 0x0000001508067227 */ /* 0x000fe200078e00ff */
[----:B------:R-:W-:-:S02]  /*1280*/  LOP3.LUT R16, R18, 0x48, RZ, 0xfc, !PT ;  /* 0x0000004812107812 */ /* 0x000fc400078efcff */
[----:B------:R-:W-:Y:S01]  /*1290*/  LOP3.LUT R14, R18, 0x50, RZ, 0xfc, !PT ;  /* 0x00000050120e7812 */ /* 0x000fe200078efcff */
[--C-:B------:R-:W-:Y:S01]  /*12a0*/  @!P3 IMAD.IADD R13, R13, 0x1, -R0.reuse ;  /* 0x000000010d0db824 */ /* 0x100fe200078e0a00 */
[----:B------:R-:W-:Y:S01]  /*12b0*/  ISETP.GT.U32.AND P3, PT, R0, R15, PT ;  /* 0x0000000f0000720c */ /* 0x000fe20003f64070 */
[----:B------:R-:W-:Y:S01]  /*12c0*/  @!P1 IMAD.IADD R9, R9, 0x1, -R0 ;  /* 0x0000000109099824 */ /* 0x000fe200078e0a00 */
[----:B------:R-:W-:Y:S01]  /*12d0*/  ISETP.GE.AND P1, PT, R12, RZ, PT ;  /* 0x000000ff0c00720c */ /* 0x000fe20003f26270 */
[----:B------:R-:W-:Y:S01]  /*12e0*/  IMAD R5, R0, R5, R17 ;  /* 0x0000000500057224 */ /* 0x000fe200078e0211 */
[----:B------:R-:W-:Y:S01]  /*12f0*/  LOP3.LUT R12, R18, 0x54, RZ, 0xfc, !PT ;  /* 0x00000054120c7812 */ /* 0x000fe200078efcff */
[----:B------:R-:W-:Y:S01]  /*1300*/  IMAD.MOV R6, RZ, RZ, -R6 ;  /* 0x000000ffff067224 */ /* 0x000fe200078e0a06 */
[----:B0-----:R-:W-:Y:S01]  /*1310*/  IABS R19, R16 ;  /* 0x0000001000137213 */ /* 0x001fe20000000000 */
[----:B------:R-:W-:Y:S01]  /*1320*/  @!P0 IMAD.MOV R9, RZ, RZ, -R9 ;  /* 0x000000ffff098224 */ /* 0x000fe200078e0a09 */
[----:B------:R-:W-:Y:S01]  /*1330*/  IABS R27, R12 ;  /* 0x0000000c001b7213 */ /* 0x000fe20000000000 */
[----:B------:R-:W-:Y:S01]  /*1340*/  IMAD R21, R0, R6, R21 ;  /* 0x0000000600157224 */ /* 0x000fe200078e0215 */
[----:B------:R-:W-:Y:S01]  /*1350*/  IABS R29, R14 ;  /* 0x0000000e001d7213 */ /* 0x000fe20000000000 */
[----:B------:R-:W-:-:S02]  /*1360*/  @!P6 IMAD.MOV R13, RZ, RZ, -R13 ;  /* 0x000000ffff0de224 */ /* 0x000fc400078e0a0d */
[----:B------:R-:W-:Y:S01]  /*1370*/  @!P3 IMAD.IADD R15, R15, 0x1, -R0 ;  /* 0x000000010f0fb824 */ /* 0x000fe200078e0a00 */
[----:B------:R-:W-:Y:S01]  /*1380*/  ISETP.GT.U32.AND P3, PT, R0, R5, PT ;  /* 0x000000050000720c */ /* 0x000fe20003f64070 */
[----:B------:R-:W-:Y:S01]  /*1390*/  IMAD.HI.U32 R6, R8, R27, RZ ;  /* 0x0000001b08067227 */ /* 0x000fe200078e00ff */
[C---:B------:R-:W-:Y:S02]  /*13a0*/  ISETP.GT.U32.AND P6, PT, R0.reuse, R21, PT ;  /* 0x000000150000720c */ /* 0x040fe40003fc4070 */
[----:B------:R-:W-:Y:S01]  /*13b0*/  ISETP.GT.U32.AND P0, PT, R0, R15, PT ;  /* 0x0000000f0000720c */ /* 0x000fe20003f04070 */
[----:B------:R-:W-:Y:S02]  /*13c0*/  IMAD.MOV R6, RZ, RZ, -R6 ;  /* 0x000000ffff067224 */ /* 0x000fe400078e0a06 */
[----:B------:R-:W-:Y:S01]  /*13d0*/  @!P2 IMAD.MOV R7, RZ, RZ, -R7 ;  /* 0x000000ffff07a224 */ /* 0x000fe200078e0a07 */
[----:B------:R-:W-:Y:S01]  /*13e0*/  ISETP.GE.AND P2, PT, R10, RZ, PT ;  /* 0x000000ff0a00720c */ /* 0x000fe20003f46270 */
[----:B------:R-:W-:-:S04]  /*13f0*/  IMAD.HI.U32 R10, R8, R23, RZ ;  /* 0x00000017080a7227 */ /* 0x000fc800078e00ff */
[--C-:B------:R-:W-:Y:S02]  /*1400*/  @!P3 IMAD.IADD R5, R5, 0x1, -R0.reuse ;  /* 0x000000010505b824 */ /* 0x100fe400078e0a00 */
[C---:B------:R-:W-:Y:S02]  /*1410*/  IMAD R27, R0.reuse, R6, R27 ;  /* 0x00000006001b7224 */ /* 0x040fe400078e021b */
[----:B------:R-:W-:Y:S01]  /*1420*/  @!P0 IMAD.IADD R15, R15, 0x1, -R0 ;  /* 0x000000010f0f8824 */ /* 0x000fe200078e0a00 */
[----:B------:R-:W-:Y:S01]  /*1430*/  ISETP.GT.U32.AND P3, PT, R0, R5, PT ;  /* 0x000000050000720c */ /* 0x000fe20003f64070 */
[----:B------:R-:W-:Y:S02]  /*1440*/  IMAD.MOV R10, RZ, RZ, -R10 ;  /* 0x000000ffff0a7224 */ /* 0x000fe400078e0a0a */
[----:B------:R-:W-:Y:S02]  /*1450*/  IMAD.MOV.U32 R17, RZ, RZ, R15 ;  /* 0x000000ffff117224 */ /* 0x000fe400078e000f */
[----:B------:R-:W-:-:S02]  /*1460*/  @!P6 IMAD.IADD R21, R21, 0x1, -R0 ;  /* 0x000000011515e824 */ /* 0x000fc400078e0a00 */
[----:B------:R-:W-:Y:S01]  /*1470*/  @!P5 IMAD.MOV R17, RZ, RZ, -R17 ;  /* 0x000000ffff11d224 */ /* 0x000fe200078e0a11 */
[C---:B------:R-:W-:Y:S01]  /*1480*/  ISETP.GT.U32.AND P5, PT, R0.reuse, R27, PT ;  /* 0x0000001b0000720c */ /* 0x040fe20003fa4070 */
[C---:B------:R-:W-:Y:S01]  /*1490*/  IMAD R23, R0.reuse, R10, R23 ;  /* 0x0000000a00177224 */ /* 0x040fe200078e0217 */
[----:B------:R-:W-:Y:S01]  /*14a0*/  ISETP.GT.U32.AND P6, PT, R0, R21, PT ;  /* 0x000000150000720c */ /* 0x000fe20003fc4070 */
[----:B------:R-:W-:-:S03]  /*14b0*/  IMAD.HI.U32 R6, R8, R19, RZ ;  /* 0x0000001308067227 */ /* 0x000fc600078e00ff */
[----:B------:R-:W-:Y:S01]  /*14c0*/  ISETP.GT.U32.AND P0, PT, R0, R23, PT ;  /* 0x000000170000720c */ /* 0x000fe20003f04070 */
[----:B------:R-:W-:-:S04]  /*14d0*/  IMAD.HI.U32 R10, R8, R29, RZ ;  /* 0x0000001d080a7227 */ /* 0x000fc800078e00ff */
[----:B------:R-:W-:Y:S02]  /*14e0*/  IMAD.MOV R6, RZ, RZ, -R6 ;  /* 0x000000ffff067224 */ /* 0x000fe400078e0a06 */
[----:B------:R-:W-:Y:S02]  /*14f0*/  IMAD.MOV R10, RZ, RZ, -R10 ;  /* 0x000000ffff0a7224 */ /* 0x000fe400078e0a0a */
[----:B------:R-:W-:Y:S02]  /*1500*/  @!P3 IMAD.IADD R5, R5, 0x1, -R0 ;  /* 0x000000010505b824 */ /* 0x000fe400078e0a00 */
[C---:B------:R-:W-:Y:S02]  /*1510*/  IMAD R15, R0.reuse, R6, R19 ;  /* 0x00000006000f7224 */ /* 0x040fe400078e0213 */
[----:B------:R-:W-:Y:S02]  /*1520*/  IMAD R29, R0, R10, R29 ;  /* 0x0000000a001d7224 */ /* 0x000fe400078e021d */
[----:B------:R-:W-:-:S02]  /*1530*/  IMAD.MOV.U32 R19, RZ, RZ, R5 ;  /* 0x000000ffff137224 */ /* 0x000fc400078e0005 */
[--C-:B------:R-:W-:Y:S01]  /*1540*/  @!P5 IMAD.IADD R27, R27, 0x1, -R0.reuse ;  /* 0x000000011b1bd824 */ /* 0x100fe200078e0a00 */
[C---:B------:R-:W-:Y:S01]  /*1550*/  ISETP.GT.U32.AND P3, PT, R0.reuse, R29, PT ;  /* 0x0000001d0000720c */ /* 0x040fe20003f64070 */
[--C-:B------:R-:W-:Y:S01]  /*1560*/  @!P6 IMAD.IADD R21, R21, 0x1, -R0.reuse ;  /* 0x000000011515e824 */ /* 0x100fe200078e0a00 */
[C---:B------:R-:W-:Y:S01]  /*1570*/  ISETP.GT.U32.AND P6, PT, R0.reuse, R15, PT ;  /* 0x0000000f0000720c */ /* 0x040fe20003fc4070 */
[----:B------:R-:W-:Y:S01]  /*1580*/  @!P4 IMAD.MOV R19, RZ, RZ, -R19 ;  /* 0x000000ffff13c224 */ /* 0x000fe200078e0a13 */
[----:B------:R-:W-:Y:S01]  /*1590*/  ISETP.GT.U32.AND P4, PT, R0, R27, PT ;  /* 0x0000001b0000720c */ /* 0x000fe20003f84070 */
[----:B------:R-:W-:Y:S01]  /*15a0*/  IMAD.HI.U32 R6, R8, R25, RZ ;  /* 0x0000001908067227 */ /* 0x000fe200078e00ff */
[----:B------:R-:W-:Y:S02]  /*15b0*/  ISETP.GE.AND P5, PT, R12, RZ, PT ;  /* 0x000000ff0c00720c */ /* 0x000fe40003fa6270 */
[----:B------:R-:W-:Y:S01]  /*15c0*/  LOP3.LUT R12, R18, 0x34, RZ, 0xfc, !PT ;  /* 0x00000034120c7812 */ /* 0x000fe200078efcff */
[----:B------:R-:W-:-:S02]  /*15d0*/  @!P0 IMAD.IADD R23, R23, 0x1, -R0 ;  /* 0x0000000117178824 */ /* 0x000fc400078e0a00 */
[----:B------:R-:W-:Y:S01]  /*15e0*/  IMAD.HI.U32 R10, R8, R31, RZ ;  /* 0x0000001f080a7227 */ /* 0x000fe200078e00ff */
[----:B------:R-:W-:Y:S02]  /*15f0*/  IABS R39, R12 ;  /* 0x0000000c00277213 */ /* 0x000fe40000000000 */
[C---:B------:R-:W-:Y:S01]  /*1600*/  ISETP.GT.U32.AND P0, PT, R0.reuse, R23, PT ;  /* 0x000000170000720c */ /* 0x040fe20003f04070 */
[----:B------:R-:W-:Y:S02]  /*1610*/  IMAD.MOV R6, RZ, RZ, -R6 ;  /* 0x000000ffff067224 */ /* 0x000fe400078e0a06 */
[----:B------:R-:W-:Y:S02]  /*1620*/  IMAD.MOV R10, RZ, RZ, -R10 ;  /* 0x000000ffff0a7224 */ /* 0x000fe400078e0a0a */
[----:B------:R-:W-:Y:S01]  /*1630*/  IMAD R5, R0, R6, R25 ;  /* 0x0000000600057224 */ /* 0x000fe200078e0219 */
[----:B------:R-:W-:Y:S01]  /*1640*/  LOP3.LUT R6, R18, 0x38, RZ, 0xfc, !PT ;  /* 0x0000003812067812 */ /* 0x000fe200078efcff */
[--C-:B------:R-:W-:Y:S01]  /*1650*/  @!P3 IMAD.IADD R29, R29, 0x1, -R0.reuse ;  /* 0x000000011d1db824 */ /* 0x100fe200078e0a00 */
[----:B------:R-:W-:Y:S01]  /*1660*/  ISETP.GE.AND P3, PT, R16, RZ, PT ;  /* 0x000000ff1000720c */ /* 0x000fe20003f66270 */
[----:B------:R-:W-:Y:S01]  /*1670*/  IMAD R31, R0, R10, R31 ;  /* 0x0000000a001f7224 */ /* 0x000fe200078e021f */
[----:B------:R-:W-:Y:S01]  /*1680*/  LOP3.LUT R16, R18, 0x18, RZ, 0xfc, !PT ;  /* 0x0000001812107812 */ /* 0x000fe200078efcff */
[--C-:B------:R-:W-:Y:S01]  /*1690*/  @!P6 IMAD.IADD R15, R15, 0x1, -R0.reuse ;  /* 0x000000010f0fe824 */ /* 0x100fe200078e0a00 */
[C---:B------:R-:W-:Y:S01]  /*16a0*/  ISETP.GT.U32.AND P6, PT, R0.reuse, R29, PT ;  /* 0x0000001d0000720c */ /* 0x040fe20003fc4070 */
[--C-:B------:R-:W-:Y:S01]  /*16b0*/  @!P4 IMAD.IADD R27, R27, 0x1, -R0.reuse ;  /* 0x000000011b1bc824 */ /* 0x100fe200078e0a00 */
[C---:B------:R-:W-:Y:S01]  /*16c0*/  ISETP.GT.U32.AND P4, PT, R0.reuse, R5, PT ;  /* 0x000000050000720c */ /* 0x040fe20003f84070 */
[----:B------:R-:W-:Y:S01]  /*16d0*/  @!P2 IMAD.MOV R21, RZ, RZ, -R21 ;  /* 0x000000ffff15a224 */ /* 0x000fe200078e0a15 */
[C---:B------:R-:W-:Y:S01]  /*16e0*/  ISETP.GT.U32.AND P2, PT, R0.reuse, R15, PT ;  /* 0x0000000f0000720c */ /* 0x040fe20003f44070 */
[----:B------:R-:W-:Y:S01]  /*16f0*/  @!P5 IMAD.MOV R27, RZ, RZ, -R27 ;  /* 0x000000ffff1bd224 */ /* 0x000fe200078e0a1b */
[----:B------:R-:W-:Y:S01]  /*1700*/  ISETP.GT.U32.AND P5, PT, R0, R31, PT ;  /* 0x0000001f0000720c */ /* 0x000fe20003fa4070 */
[----:B------:R-:W-:Y:S01]  /*1710*/  @!P0 IMAD.IADD R23, R23, 0x1, -R0 ;  /* 0x0000000117178824 */ /* 0x000fe200078e0a00 */
[----:B------:R-:W-:Y:S01]  /*1720*/  ISETP.GE.AND P0, PT, R14, RZ, PT ;  /* 0x000000ff0e00720c */ /* 0x000fe20003f06270 */
[----:B------:R-:W-:Y:S01]  /*1730*/  IMAD.HI.U32 R10, R8, R39, RZ ;  /* 0x00000027080a7227 */ /* 0x000fe200078e00ff */
[----:B------:R-:W-:-:S02]  /*1740*/  IABS R59, R16 ;  /* 0x00000010003b7213 */ /* 0x000fc40000000000 */
[----:B------:R-:W-:Y:S01]  /*1750*/  LOP3.LUT R14, R18, 0x20, RZ, 0xfc, !PT ;  /* 0x00000020120e7812 */ /* 0x000fe200078efcff */
[----:B------:R-:W-:Y:S01]  /*1760*/  IMAD.MOV.U32 R25, RZ, RZ, R23 ;  /* 0x000000ffff197224 */ /* 0x000fe200078e0017 */
[----:B------:R-:W-:Y:S01]  /*1770*/  IABS R23, R6 ;  /* 0x0000000600177213 */ /* 0x000fe20000000000 */
[--C-:B------:R-:W-:Y:S01]  /*1780*/  @!P4 IMAD.IADD R5, R5, 0x1, -R0.reuse ;  /* 0x000000010505c824 */ /* 0x100fe200078e0a00 */
[----:B------:R-:W-:Y:S01]  /*1790*/  ISETP.GE.AND P4, PT, R12, RZ, PT ;  /* 0x000000ff0c00720c */ /* 0x000fe20003f86270 */
[--C-:B------:R-:W-:Y:S01]  /*17a0*/  @!P6 IMAD.IADD R29, R29, 0x1, -R0.reuse ;  /* 0x000000011d1de824 */ /* 0x100fe200078e0a00 */
[----:B------:R-:W-:Y:S01]  /*17b0*/  ISETP.GE.AND P6, PT, R22, RZ, PT ;  /* 0x000000ff1600720c */ /* 0x000fe20003fc6270 */
[--C-:B------:R-:W-:Y:S01]  /*17c0*/  @!P2 IMAD.IADD R15, R15, 0x1, -R0.reuse ;  /* 0x000000010f0fa824 */ /* 0x100fe200078e0a00 */
[----:B------:R-:W-:Y:S01]  /*17d0*/  ISETP.GE.AND P2, PT, R6, RZ, PT ;  /* 0x000000ff0600720c */ /* 0x000fe20003f46270 */
[----:B------:R-:W-:Y:S01]  /*17e0*/  @!P5 IMAD.IADD R31, R31, 0x1, -R0 ;  /* 0x000000011f1fd824 */ /* 0x000fe200078e0a00 */
[----:B------:R-:W-:Y:S01]  /*17f0*/  ISETP.GT.U32.AND P5, PT, R0, R5, PT ;  /* 0x000000050000720c */ /* 0x000fe20003fa4070 */
[----:B------:R-:W-:Y:S01]  /*1800*/  IMAD.HI.U32 R6, R8, R23, RZ ;  /* 0x0000001708067227 */ /* 0x000fe200078e00ff */
[----:B------:R-:W-:-:S02]  /*1810*/  LOP3.LUT R12, R18, 0x24, RZ, 0xfc, !PT ;  /* 0x00000024120c7812 */ /* 0x000fc400078efcff */
[----:B------:R-:W-:Y:S01]  /*1820*/  IABS R53, R14 ;  /* 0x0000000e00357213 */ /* 0x000fe20000000000 */
[----:B------:R-:W-:Y:S01]  /*1830*/  @!P0 IMAD.MOV R29, RZ, RZ, -R29 ;  /* 0x000000ffff1d8224 */ /* 0x000fe200078e0a1d */
[C---:B------:R-:W-:Y:S01]  /*1840*/  ISETP.GT.U32.AND P0, PT, R0.reuse, R31, PT ;  /* 0x0000001f0000720c */ /* 0x040fe20003f04070 */
[----:B------:R-:W-:Y:S01]  /*1850*/  IMAD.MOV R6, RZ, RZ, -R6 ;  /* 0x000000ffff067224 */ /* 0x000fe200078e0a06 */
[----:B------:R-:W-:Y:S01]  /*1860*/  IABS R51, R12 ;  /* 0x0000000c00337213 */ /* 0x000fe20000000000 */
[----:B------:R-:W-:Y:S02]  /*1870*/  IMAD.MOV R10, RZ, RZ, -R10 ;  /* 0x000000ffff0a7224 */ /* 0x000fe400078e0a0a */
[----:B------:R-:W-:Y:S01]  /*1880*/  IMAD R23, R0, R6, R23 ;  /* 0x0000000600177224 */ /* 0x000fe200078e0217 */
[----:B------:R-:W-:Y:S01]  /*1890*/  LOP3.LUT R6, R18, 0x30, RZ, 0xfc, !PT ;  /* 0x0000003012067812 */ /* 0x000fe200078efcff */
[--C-:B------:R-:W-:Y:S02]  /*18a0*/  @!P5 IMAD.IADD R5, R5, 0x1, -R0.reuse ;  /* 0x000000010505d824 */ /* 0x100fe400078e0a00 */
[C---:B------:R-:W-:Y:S01]  /*18b0*/  IMAD R39, R0.reuse, R10, R39 ;  /* 0x0000000a00277224 */ /* 0x040fe200078e0227 */
[----:B------:R-:W-:Y:S01]  /*18c0*/  ISETP.GT.U32.AND P5, PT, R0, R23, PT ;  /* 0x000000170000720c */ /* 0x000fe20003fa4070 */
[----:B------:R-:W-:Y:S01]  /*18d0*/  IMAD.MOV.U32 R33, RZ, RZ, R15 ;  /* 0x000000ffff217224 */ /* 0x000fe200078e000f */
[----:B------:R-:W-:Y:S01]  /*18e0*/  IABS R45, R6 ;  /* 0x00000006002d7213 */ /* 0x000fe20000000000 */
[----:B------:R-:W-:Y:S01]  /*18f0*/  @!P0 IMAD.IADD R31, R31, 0x1, -R0 ;  /* 0x000000011f1f8824 */ /* 0x000fe200078e0a00 */
[----:B------:R-:W-:Y:S01]  /*1900*/  LOP3.LUT R10, R18, 0x28, RZ, 0xfc, !PT ;  /* 0x00000028120a7812 */ /* 0x000fe200078efcff */
[----:B------:R-:W-:-:S02]  /*1910*/  IMAD.MOV.U32 R35, RZ, RZ, R5 ;  /* 0x000000ffff237224 */ /* 0x000fc400078e0005 */
[----:B------:R-:W-:Y:S01]  /*1920*/  IMAD.MOV.U32 R37, RZ, RZ, R31 ;  /* 0x000000ffff257224 */ /* 0x000fe200078e001f */
[----:B------:R-:W-:Y:S01]  /*1930*/  IABS R49, R10 ;  /* 0x0000000a00317213 */ /* 0x000fe20000000000 */
[----:B------:R-:W-:Y:S01]  /*1940*/  IMAD.HI.U32 R5, R8, R45, RZ ;  /* 0x0000002d08057227 */ /* 0x000fe200078e00ff */
[----:B------:R-:W-:-:S03]  /*1950*/  ISETP.GE.AND P0, PT, R10, RZ, PT ;  /* 0x000000ff0a00720c */ /* 0x000fc60003f06270 */
[----:B------:R-:W-:Y:S01]  /*1960*/  @!P6 IMAD.MOV R37, RZ, RZ, -R37 ;  /* 0x000000ffff25e224 */ /* 0x000fe200078e0a25 */
[----:B------:R-:W-:Y:S01]  /*1970*/  ISETP.GT.U32.AND P6, PT, R0, R39, PT ;  /* 0x000000270000720c */ /* 0x000fe20003fc4070 */
[----:B------:R-:W-:Y:S02]  /*1980*/  @!P5 IMAD.IADD R23, R23, 0x1, -R0 ;  /* 0x000000011717d824 */ /* 0x000fe400078e0a00 */
[----:B------:R-:W-:Y:S01]  /*1990*/  @!P3 IMAD.MOV R33, RZ, RZ, -R33 ;  /* 0x000000ffff21b224 */ /* 0x000fe200078e0a21 */
[----:B------:R-:W-:Y:S01]  /*19a0*/  ISETP.GE.AND P3, PT, R6, RZ, PT ;  /* 0x000000ff0600720c */ /* 0x000fe20003f66270 */
[----:B------:R-:W-:Y:S01]  /*19b0*/  IMAD.MOV R5, RZ, RZ, -R5 ;  /* 0x000000ffff057224 */ /* 0x000fe200078e0a05 */
[----:B------:R-:W-:Y:S01]  /*19c0*/  ISETP.GT.U32.AND P5, PT, R0, R23, PT ;  /* 0x000000170000720c */ /* 0x000fe20003fa4070 */
[----:B------:R-:W-:-:S04]  /*19d0*/  IMAD.HI.U32 R6, R8, R49, RZ ;  /* 0x0000003108067227 */ /* 0x000fc800078e00ff */
[----:B------:R-:W-:Y:S02]  /*19e0*/  IMAD R45, R0, R5, R45 ;  /* 0x00000005002d7224 */ /* 0x000fe400078e022d */
[----:B------:R-:W-:Y:S02]  /*19f0*/  @!P6 IMAD.IADD R39, R39, 0x1, -R0 ;  /* 0x000000012727e824 */ /* 0x000fe400078e0a00 */
[----:B------:R-:W-:Y:S02]  /*1a00*/  IMAD.MOV R6, RZ, RZ, -R6 ;  /* 0x000000ffff067224 */ /* 0x000fe400078e0a06 */
[----:B------:R-:W-:Y:S01]  /*1a10*/  IMAD.HI.U32 R5, R8, R51, RZ ;  /* 0x0000003308057227 */ /* 0x000fe200078e00ff */
[----:B------:R-:W-:-:S03]  /*1a20*/  ISETP.GT.U32.AND P6, PT, R0, R39, PT ;  /* 0x000000270000720c */ /* 0x000fc60003fc4070 */
[--C-:B------:R-:W-:Y:S01]  /*1a30*/  @!P5 IMAD.IADD R23, R23, 0x1, -R0.reuse ;  /* 0x000000011717d824 */ /* 0x100fe200078e0a00 */
[C---:B------:R-:W-:Y:S01]  /*1a40*/  ISETP.GT.U32.AND P5, PT, R0.reuse, R45, PT ;  /* 0x0000002d0000720c */ /* 0x040fe20003fa4070 */
[C---:B------:R-:W-:Y:S02]  /*1a50*/  IMAD R49, R0.reuse, R6, R49 ;  /* 0x0000000600317224 */ /* 0x040fe400078e0231 */
[----:B------:R-:W-:Y:S02]  /*1a60*/  IMAD.MOV R10, RZ, RZ, -R5 ;  /* 0x000000ffff0a7224 */ /* 0x000fe400078e0a05 */
[----:B------:R-:W-:Y:S02]  /*1a70*/  IMAD.MOV.U32 R41, RZ, RZ, R23 ;  /* 0x000000ffff297224 */ /* 0x000fe400078e0017 */
[C---:B------:R-:W-:Y:S02]  /*1a80*/  IMAD R51, R0.reuse, R10, R51 ;  /* 0x0000000a00337224 */ /* 0x040fe400078e0233 */
[----:B------:R-:W-:Y:S01]  /*1a90*/  @!P2 IMAD.MOV R41, RZ, RZ, -R41 ;  /* 0x000000ffff29a224 */ /* 0x000fe200078e0a29 */
[C---:B------:R-:W-:Y:S01]  /*1aa0*/  ISETP.GT.U32.AND P2, PT, R0.reuse, R49, PT ;  /* 0x000000310000720c */ /* 0x040fe20003f44070 */
[----:B------:R-:W-:Y:S01]  /*1ab0*/  @!P6 IMAD.IADD R39, R39, 0x1, -R0 ;  /* 0x000000012727e824 */ /* 0x000fe200078e0a00 */
[----:B------:R-:W-:Y:S01]  /*1ac0*/  ISETP.GT.U32.AND P6, PT, R0, R51, PT ;  /* 0x000000330000720c */ /* 0x000fe20003fc4070 */
[----:B------:R-:W-:-:S04]  /*1ad0*/  IMAD.HI.U32 R5, R8, R59, RZ ;  /* 0x0000003b08057227 */ /* 0x000fc800078e00ff */
[----:B------:R-:W-:Y:S02]  /*1ae0*/  @!P5 IMAD.IADD R45, R45, 0x1, -R0 ;  /* 0x000000012d2dd824 */ /* 0x000fe400078e0a00 */
[----:B------:R-:W-:Y:S02]  /*1af0*/  IMAD.MOV R5, RZ, RZ, -R5 ;  /* 0x000000ffff057224 */ /* 0x000fe400078e0a05 */
[----:B------:R-:W-:Y:S01]  /*1b00*/  IMAD.HI.U32 R6, R8, R53, RZ ;  /* 0x0000003508067227 */ /* 0x000fe200078e00ff */
[----:B------:R-:W-:-:S03]  /*1b10*/  ISETP.GT.U32.AND P5, PT, R0, R45, PT ;  /* 0x0000002d0000720c */ /* 0x000fc60003fa4070 */
[--C-:B------:R-:W-:Y:S02]  /*1b20*/  @!P2 IMAD.IADD R49, R49, 0x1, -R0.reuse ;  /* 0x000000013131a824 */ /* 0x100fe400078e0a00 */
[----:B------:R-:W-:Y:S02]  /*1b30*/  @!P6 IMAD.IADD R51, R51, 0x1, -R0 ;  /* 0x000000013333e824 */ /* 0x000fe400078e0a00 */
[C---:B------:R-:W-:Y:S01]  /*1b40*/  IMAD R59, R0.reuse, R5, R59 ;  /* 0x00000005003b7224 */ /* 0x040fe200078e023b */
[----:B------:R-:W-:Y:S01]  /*1b50*/  ISETP.GT.U32.AND P2, PT, R0, R49, PT ;  /* 0x000000310000720c */ /* 0x000fe20003f44070 */
[----:B------:R-:W-:Y:S01]  /*1b60*/  IMAD.HI.U32 R5, R8, R61, RZ ;  /* 0x0000003d08057227 */ /* 0x000fe200078e00ff */
[----:B------:R-:W-:-:S03]  /*1b70*/  ISETP.GT.U32.AND P6, PT, R0, R51, PT ;  /* 0x000000330000720c */ /* 0x000fc60003fc4070 */
[----:B------:R-:W-:Y:S02]  /*1b80*/  IMAD.MOV R6, RZ, RZ, -R6 ;  /* 0x000000ffff067224 */ /* 0x000fe400078e0a06 */
[----:B------:R-:W-:Y:S02]  /*1b90*/  IMAD.MOV R5, RZ, RZ, -R5 ;  /* 0x000000ffff057224 */ /* 0x000fe400078e0a05 */
[C---:B------:R-:W-:Y:S02]  /*1ba0*/  IMAD R53, R0.reuse, R6, R53 ;  /* 0x0000000600357224 */ /* 0x040fe400078e0235 */
[C---:B------:R-:W-:Y:S02]  /*1bb0*/  IMAD R61, R0.reuse, R5, R61 ;  /* 0x00000005003d7224 */ /* 0x040fe400078e023d */
[--C-:B------:R-:W-:Y:S01]  /*1bc0*/  @!P2 IMAD.IADD R49, R49, 0x1, -R0.reuse ;  /* 0x000000013131a824 */ /* 0x100fe200078e0a00 */
[C---:B------:R-:W-:Y:S01]  /*1bd0*/  ISETP.GT.U32.AND P2, PT, R0.reuse, R59, PT ;  /* 0x0000003b0000720c */ /* 0x040fe20003f44070 */
[--C-:B------:R-:W-:Y:S01]  /*1be0*/  @!P5 IMAD.IADD R45, R45, 0x1, -R0.reuse ;  /* 0x000000012d2dd824 */ /* 0x100fe200078e0a00 */
[C---:B------:R-:W-:Y:S01]  /*1bf0*/  ISETP.GT.U32.AND P5, PT, R0.reuse, R53, PT ;  /* 0x000000350000720c */ /* 0x040fe20003fa4070 */
[----:B------:R-:W-:Y:S01]  /*1c00*/  @!P6 IMAD.IADD R51, R51, 0x1, -R0 ;  /* 0x000000013333e824 */ /* 0x000fe200078e0a00 */
[----:B------:R-:W-:Y:S01]  /*1c10*/  ISETP.GT.U32.AND P6, PT, R0, R61, PT ;  /* 0x0000003d0000720c */ /* 0x000fe20003fc4070 */
[----:B------:R-:W-:-:S04]  /*1c20*/  IMAD.HI.U32 R6, R8, R67, RZ ;  /* 0x0000004308067227 */ /* 0x000fc800078e00ff */
[----:B------:R-:W-:Y:S01]  /*1c30*/  @!P1 IMAD.MOV R25, RZ, RZ, -R25 ;  /* 0x000000ffff199224 */ /* 0x000fe200078e0a19 */
[----:B------:R-:W-:Y:S01]  /*1c40*/  ISETP.GE.AND P1, PT, R20, RZ, PT ;  /* 0x000000ff1400720c */ /* 0x000fe20003f26270 */
[----:B------:R-:W-:Y:S02]  /*1c50*/  IMAD.MOV R6, RZ, RZ, -R6 ;  /* 0x000000ffff067224 */ /* 0x000fe400078e0a06 */
[--C-:B------:R-:W-:Y:S02]  /*1c60*/  @!P2 IMAD.IADD R59, R59, 0x1, -R0.reuse ;  /* 0x000000013b3ba824 */ /* 0x100fe400078e0a00 */
[--C-:B------:R-:W-:Y:S01]  /*1c70*/  @!P5 IMAD.IADD R53, R53, 0x1, -R0.reuse ;  /* 0x000000013535d824 */ /* 0x100fe200078e0a00 */
[----:B------:R-:W-:Y:S01]  /*1c80*/  ISETP.GE.AND P5, PT, R14, RZ, PT ;  /* 0x000000ff0e00720c */ /* 0x000fe20003fa6270 */
[----:B------:R-:W-:Y:S01]  /*1c90*/  @!P6 IMAD.IADD R61, R61, 0x1, -R0 ;  /* 0x000000013d3de824 */ /* 0x000fe200078e0a00 */
[----:B------:R-:W-:Y:S01]  /*1ca0*/  LEA.HI R14, R152, R2, RZ, 0x1a ;  /* 0x00000002980e7211 */ /* 0x000fe200078fd0ff */
[----:B------:R-:W-:Y:S01]  /*1cb0*/  IMAD.HI.U32 R5, R8, R63, RZ ;  /* 0x0000003f08057227 */ /* 0x000fe200078e00ff */
[----:B------:R-:W-:-:S02]  /*1cc0*/  ISETP.GT.U32.AND P6, PT, R0, R59, PT ;  /* 0x0000003b0000720c */ /* 0x000fc40003fc4070 */
[----:B------:R-:W-:Y:S01]  /*1cd0*/  ISETP.GT.U32.AND P2, PT, R0, R53, PT ;  /* 0x000000350000720c */ /* 0x000fe20003f44070 */
[----:B------:R-:W-:Y:S02]  /*1ce0*/  VIADD R20, R14, 0x7c ;  /* 0x0000007c0e147836 */ /* 0x000fe40000000000 */
[C---:B------:R-:W-:Y:S02]  /*1cf0*/  IMAD R67, R0.reuse, R6, R67 ;  /* 0x0000000600437224 */ /* 0x040fe400078e0243 */
[----:B------:R-:W-:Y:S01]  /*1d00*/  IMAD.MOV R5, RZ, RZ, -R5 ;  /* 0x000000ffff057224 */ /* 0x000fe200078e0a05 */
[----:B------:R-:W-:Y:S01]  /*1d10*/  IABS R15, R20 ;  /* 0x00000014000f7213 */ /* 0x000fe20000000000 */
[----:B------:R-:W-:Y:S02]  /*1d20*/  IMAD.MOV.U32 R43, RZ, RZ, R39 ;  /* 0x000000ffff2b7224 */ /* 0x000fe400078e0027 */
[C---:B------:R-:W-:Y:S02]  /*1d30*/  IMAD R63, R0.reuse, R5, R63 ;  /* 0x00000005003f7224 */ /* 0x040fe400078e023f */
[----:B------:R-:W-:Y:S01]  /*1d40*/  @!P6 IMAD.IADD R59, R59, 0x1, -R0 ;  /* 0x000000013b3be824 */ /* 0x000fe200078e0a00 */
[----:B------:R-:W-:Y:S01]  /*1d50*/  ISETP.GT.U32.AND P6, PT, R0, R67, PT ;  /* 0x000000430000720c */ /* 0x000fe20003fc4070 */
[----:B------:R-:W-:-:S04]  /*1d60*/  IMAD.HI.U32 R5, R8, R15, RZ ;  /* 0x0000000f08057227 */ /* 0x000fc800078e00ff */
[----:B------:R-:W-:Y:S02]  /*1d70*/  VIADD R22, R14, 0x6c ;  /* 0x0000006c0e167836 */ /* 0x000fe40000000000 */
[----:B------:R-:W-:Y:S02]  /*1d80*/  IMAD.MOV R5, RZ, RZ, -R5 ;  /* 0x000000ffff057224 */ /* 0x000fe400078e0a05 */
[----:B------:R-:W-:Y:S01]  /*1d90*/  @!P4 IMAD.MOV R43, RZ, RZ, -R43 ;  /* 0x000000ffff2bc224 */ /* 0x000fe200078e0a2b */
[----:B------:R-:W-:Y:S01]  /*1da0*/  ISETP.GT.U32.AND P4, PT, R0, R61, PT ;  /* 0x0000003d0000720c */ /* 0x000fe20003f84070 */
[----:B------:R-:W-:Y:S01]  /*1db0*/  IMAD.HI.U32 R10, R8, R69, RZ ;  /* 0x00000045080a7227 */ /* 0x000fe200078e00ff */
[----:B------:R-:W-:-:S03]  /*1dc0*/  IABS R23, R22 ;  /* 0x0000001600177213 */ /* 0x000fc60000000000 */
[C---:B------:R-:W-:Y:S02]  /*1dd0*/  IMAD R5, R0.reuse, R5, R15 ;  /* 0x0000000500057224 */ /* 0x040fe400078e020f */
[----:B------:R-:W-:Y:S02]  /*1de0*/  IMAD.MOV R10, RZ, RZ, -R10 ;  /* 0x000000ffff0a7224 */ /* 0x000fe400078e0a0a */
[----:B------:R-:W-:Y:S01]  /*1df0*/  @!P6 IMAD.IADD R67, R67, 0x1, -R0 ;  /* 0x000000014343e824 */ /* 0x000fe200078e0a00 */
[----:B------:R-:W-:Y:S01]  /*1e00*/  ISETP.GT.U32.AND P6, PT, R0, R5, PT ;  /* 0x000000050000720c */ /* 0x000fe20003fc4070 */
[----:B------:R-:W-:-:S04]  /*1e10*/  IMAD.HI.U32 R6, R8, R23, RZ ;  /* 0x0000001708067227 */ /* 0x000fc800078e00ff */
[----:B------:R-:W-:Y:S02]  /*1e20*/  IMAD R69, R0, R10, R69 ;  /* 0x0000000a00457224 */ /* 0x000fe400078e0245 */
[----:B------:R-:W-:Y:S02]  /*1e30*/  VIADD R24, R14, 0x5c ;  /* 0x0000005c0e187836 */ /* 0x000fe40000000000 */
[----:B------:R-:W-:Y:S02]  /*1e40*/  IMAD.MOV R6, RZ, RZ, -R6 ;  /* 0x000000ffff067224 */ /* 0x000fe400078e0a06 */
[----:B------:R-:W-:Y:S01]  /*1e50*/  @!P4 IMAD.IADD R61, R61, 0x1, -R0 ;  /* 0x000000013d3dc824 */ /* 0x000fe200078e0a00 */
[----:B------:R-:W-:Y:S01]  /*1e60*/  ISETP.GT.U32.AND P4, PT, R0, R69, PT ;  /* 0x000000450000720c */ /* 0x000fe20003f84070 */
[----:B------:R-:W-:Y:S01]  /*1e70*/  VIADD R26, R14, 0x4c ;  /* 0x0000004c0e1a7836 */ /* 0x000fe20000000000 */
[----:B------:R-:W-:Y:S01]  /*1e80*/  IABS R31, R24 ;  /* 0x00000018001f7213 */ /* 0x000fe20000000000 */
[----:B------:R-:W-:-:S02]  /*1e90*/  IMAD R15, R0, R6, R23 ;  /* 0x00000006000f7224 */ /* 0x000fc400078e0217 */
[--C-:B------:R-:W-:Y:S01]  /*1ea0*/  @!P2 IMAD.IADD R53, R53, 0x1, -R0.reuse ;  /* 0x000000013535a824 */ /* 0x100fe200078e0a00 */
[----:B------:R-:W-:Y:S01]  /*1eb0*/  ISETP.GT.U32.AND P2, PT, R0, R63, PT ;  /* 0x0000003f0000720c */ /* 0x000fe20003f44070 */
[----:B------:R-:W-:Y:S01]  /*1ec0*/  @!P6 IMAD.IADD R5, R5, 0x1, -R0 ;  /* 0x000000010505e824 */ /* 0x000fe200078e0a00 */
[----:B------:R-:W-:Y:S01]  /*1ed0*/  IABS R39, R26 ;  /* 0x0000001a00277213 */ /* 0x000fe20000000000 */
[----:B------:R-:W-:Y:S01]  /*1ee0*/  IMAD.HI.U32 R10, R8, R31, RZ ;  /* 0x0000001f080a7227 */ /* 0x000fe200078e00ff */
[----:B------:R-:W-:-:S03]  /*1ef0*/  ISETP.GT.U32.AND P6, PT, R0, R15, PT ;  /* 0x0000000f0000720c */ /* 0x000fc60003fc4070 */
[----:B------:R-:W-:Y:S01]  /*1f00*/  @!P1 IMAD.MOV R35, RZ, RZ, -R35 ;  /* 0x000000ffff239224 */ /* 0x000fe200078e0a23 */
[----:B------:R-:W-:Y:S01]  /*1f10*/  ISETP.GE.AND P1, PT, R12, RZ, PT ;  /* 0x000000ff0c00720c */ /* 0x000fe20003f26270 */
[----:B------:R-:W-:-:S04]  /*1f20*/  IMAD.HI.U32 R12, R8, R39, RZ ;  /* 0x00000027080c7227 */ /* 0x000fc800078e00ff */
[----:B------:R-:W-:Y:S02]  /*1f30*/  IMAD.MOV R10, RZ, RZ, -R10 ;  /* 0x000000ffff0a7224 */ /* 0x000fe400078e0a0a */
[----:B------:R-:W-:Y:S01]  /*1f40*/  @!P4 IMAD.IADD R69, R69, 0x1, -R0 ;  /* 0x000000014545c824 */ /* 0x000fe200078e0a00 */
[----:B------:R-:W-:Y:S01]  /*1f50*/  ISETP.GE.AND P4, PT, R28, RZ, PT ;  /* 0x000000ff1c00720c */ /* 0x000fe20003f86270 */
[----:B------:R-:W-:Y:S02]  /*1f60*/  IMAD.MOV R12, RZ, RZ, -R12 ;  /* 0x000000ffff0c7224 */ /* 0x000fe400078e0a0c */
[C---:B------:R-:W-:Y:S02]  /*1f70*/  VIADD R28, R14.reuse, 0x3c ;  /* 0x0000003c0e1c7836 */ /* 0x040fe40000000000 */
[----:B------:R-:W-:Y:S02]  /*1f80*/  VIADD R32, R14, 0x1c ;  /* 0x0000001c0e207836 */ /* 0x000fe40000000000 */
[----:B------:R-:W-:-:S02]  /*1f90*/  IMAD R23, R0, R10, R31 ;  /* 0x0000000a00177224 */ /* 0x000fc400078e021f */
[--C-:B------:R-:W-:Y:S01]  /*1fa0*/  @!P2 IMAD.IADD R63, R63, 0x1, -R0.reuse ;  /* 0x000000013f3fa824 */ /* 0x100fe200078e0a00 */
[----:B------:R-:W-:Y:S01]  /*1fb0*/  IABS R57, R32 ;  /* 0x0000002000397213 */ /* 0x000fe20000000000 */
[C---:B------:R-:W-:Y:S01]  /*1fc0*/  IMAD R31, R0.reuse, R12, R39 ;  /* 0x0000000c001f7224 */ /* 0x040fe200078e0227 */
[----:B------:R-:W-:Y:S01]  /*1fd0*/  IABS R39, R28 ;  /* 0x0000001c00277213 */ /* 0x000fe20000000000 */
[----:B------:R-:W-:Y:S01]  /*1fe0*/  @!P6 IMAD.IADD R15, R15, 0x1, -R0 ;  /* 0x000000010f0fe824 */ /* 0x000fe200078e0a00 */
[----:B------:R-:W-:Y:S01]  /*1ff0*/  ISETP.GT.U32.AND P6, PT, R0, R23, PT ;  /* 0x000000170000720c */ /* 0x000fe20003fc4070 */
[----:B------:R-:W-:Y:S01]  /*2000*/  @!P3 IMAD.MOV R45, RZ, RZ, -R45 ;  /* 0x000000ffff2db224 */ /* 0x000fe200078e0a2d */
[----:B------:R-:W-:Y:S01]  /*2010*/  ISETP.GE.AND P2, PT, R16, RZ, PT ;  /* 0x000000ff1000720c */ /* 0x000fe20003f46270 */
[----:B------:R-:W-:Y:S01]  /*2020*/  @!P1 IMAD.MOV R51, RZ, RZ, -R51 ;  /* 0x000000ffff339224 */ /* 0x000fe200078e0a33 */
[----:B------:R-:W-:Y:S01]  /*2030*/  ISETP.GT.U32.AND P3, PT, R0, R63, PT ;  /* 0x0000003f0000720c */ /* 0x000fe20003f64070 */
[----:B------:R-:W-:Y:S01]  /*2040*/  VIADD R30, R14, 0x2c ;  /* 0x0000002c0e1e7836 */ /* 0x000fe20000000000 */
[----:B------:R-:W-:Y:S01]  /*2050*/  ISETP.GT.U32.AND P1, PT, R0, R69, PT ;  /* 0x000000450000720c */ /* 0x000fe20003f24070 */
[----:B------:R-:W-:-:S03]  /*2060*/  IMAD.HI.U32 R6, R8, R39, RZ ;  /* 0x0000002708067227 */ /* 0x000fc600078e00ff */
[----:B------:R-:W-:Y:S01]  /*2070*/  IABS R47, R30 ;  /* 0x0000001e002f7213 */ /* 0x000fe20000000000 */
[----:B------:R-:W-:-:S04]  /*2080*/  IMAD.HI.U32 R12, R8, R57, RZ ;  /* 0x00000039080c7227 */ /* 0x000fc800078e00ff */
[----:B------:R-:W-:Y:S02]  /*2090*/  VIADD R14, R14, 0xc ;  /* 0x0000000c0e0e7836 */ /* 0x000fe40000000000 */
[----:B------:R-:W-:Y:S02]  /*20a0*/  IMAD.MOV R6, RZ, RZ, -R6 ;  /* 0x000000ffff067224 */ /* 0x000fe400078e0a06 */
[----:B------:R-:W-:Y:S01]  /*20b0*/  IMAD.MOV R12, RZ, RZ, -R12 ;  /* 0x000000ffff0c7224 */ /* 0x000fe200078e0a0c */
[----:B------:R-:W-:Y:S01]  /*20c0*/  IABS R65, R14 ;  /* 0x0000000e00417213 */ /* 0x000fe20000000000 */
[C---:B------:R-:W-:Y:S01]  /*20d0*/  IMAD R39, R0.reuse, R6, R39 ;  /* 0x0000000600277224 */ /* 0x040fe200078e0227 */
[----:B------:R-:W-:Y:S01]  /*20e0*/  SHF.R.U32.HI R6, RZ, 0x5, R152 ;  /* 0x00000005ff067819 */ /* 0x000fe20000011698 */
[C---:B------:R-:W-:Y:S02]  /*20f0*/  IMAD R57, R0.reuse, R12, R57 ;  /* 0x0000000c00397224 */ /* 0x040fe400078e0239 */
[----:B------:R-:W-:Y:S01]  /*2100*/  @!P0 IMAD.MOV R49, RZ, RZ, -R49 ;  /* 0x000000ffff318224 */ /* 0x000fe200078e0a31 */
[----:B------:R-:W-:Y:S01]  /*2110*/  ISETP.GT.U32.AND P0, PT, R0, R67, PT ;  /* 0x000000430000720c */ /* 0x000fe20003f04070 */
[----:B------:R-:W-:Y:S01]  /*2120*/  @!P6 IMAD.IADD R23, R23, 0x1, -R0 ;  /* 0x000000011717e824 */ /* 0x000fe200078e0a00 */
[----:B------:R-:W-:Y:S01]  /*2130*/  R2UR UR16, R6 ;  /* 0x00000000061072ca */ /* 0x000fe200000e0000 */
[----:B------:R-:W-:Y:S01]  /*2140*/  @!P5 IMAD.MOV R53, RZ, RZ, -R53 ;  /* 0x000000ffff35d224 */ /* 0x000fe200078e0a35 */
[----:B------:R-:W-:Y:S01]  /*2150*/  ISETP.GT.U32.AND P5, PT, R0, R5, PT ;  /* 0x000000050000720c */ /* 0x000fe20003fa4070 */
[----:B------:R-:W-:Y:S01]  /*2160*/  IMAD.HI.U32 R10, R8, R47, RZ ;  /* 0x0000002f080a7227 */ /* 0x000fe200078e00ff */
[----:B------:R-:W-:-:S03]  /*2170*/  ISETP.GT.U32.AND P6, PT, R0, R23, PT ;  /* 0x000000170000720c */ /* 0x000fc60003fc4070 */
[----:B------:R-:W-:-:S04]  /*2180*/  IMAD.HI.U32 R16, R8, R65, RZ ;  /* 0x0000004108107227 */ /* 0x000fc800078e00ff */
[----:B------:R-:W-:Y:S01]  /*2190*/  @!P2 IMAD.MOV R59, RZ, RZ, -R59 ;  /* 0x000000ffff3ba224 */ /* 0x000fe200078e0a3b */
[C---:B------:R-:W-:Y:S01]  /*21a0*/  ISETP.GT.U32.AND P2, PT, R0.reuse, R15, PT ;  /* 0x0000000f0000720c */ /* 0x040fe20003f44070 */
[----:B------:R-:W-:Y:S01]  /*21b0*/  @!P4 IMAD.MOV R61, RZ, RZ, -R61 ;  /* 0x000000ffff3dc224 */ /* 0x000fe200078e0a3d */
[C---:B------:R-:W-:Y:S01]  /*21c0*/  ISETP.GT.U32.AND P4, PT, R0.reuse, R31, PT ;  /* 0x0000001f0000720c */ /* 0x040fe20003f84070 */
[--C-:B------:R-:W-:Y:S01]  /*21d0*/  @!P3 IMAD.IADD R63, R63, 0x1, -R0.reuse ;  /* 0x000000013f3fb824 */ /* 0x100fe200078e0a00 */
[C---:B------:R-:W-:Y:S01]  /*21e0*/  ISETP.GT.U32.AND P3, PT, R0.reuse, R39, PT ;  /* 0x000000270000720c */ /* 0x040fe20003f64070 */
[----:B------:R-:W-:Y:S01]  /*21f0*/  @!P1 IMAD.IADD R69, R69, 0x1, -R0 ;  /* 0x0000000145459824 */ /* 0x000fe200078e0a00 */
[----:B------:R-:W-:Y:S01]  /*2200*/  ISETP.GT.U32.AND P1, PT, R0, R57, PT ;  /* 0x000000390000720c */ /* 0x000fe20003f24070 */
[----:B------:R-:W-:Y:S02]  /*2210*/  IMAD.MOV R10, RZ, RZ, -R10 ;  /* 0x000000ffff0a7224 */ /* 0x000fe400078e0a0a */
[----:B------:R-:W-:-:S02]  /*2220*/  IMAD.MOV R16, RZ, RZ, -R16 ;  /* 0x000000ffff107224 */ /* 0x000fc400078e0a10 */
[----:B------:R-:W-:-:S04]  /*2230*/  IMAD.HI.U32 R8, R8, R71, RZ ;  /* 0x0000004708087227 */ /* 0x000fc800078e00ff */
[C---:B------:R-:W-:Y:S02]  /*2240*/  IMAD R47, R0.reuse, R10, R47 ;  /* 0x0000000a002f7224 */ /* 0x040fe400078e022f */
[C---:B------:R-:W-:Y:S02]  /*2250*/  IMAD R65, R0.reuse, R16, R65 ;  /* 0x0000001000417224 */ /* 0x040fe400078e0241 */
[----:B------:R-:W-:Y:S02]  /*2260*/  IMAD.MOV R8, RZ, RZ, -R8 ;  /* 0x000000ffff087224 */ /* 0x000fe400078e0a08 */
[--C-:B------:R-:W-:Y:S01]  /*2270*/  @!P0 IMAD.IADD R67, R67, 0x1, -R0.reuse ;  /* 0x0000000143438824 */ /* 0x100fe200078e0a00 */
[C---:B------:R-:W-:Y:S01]  /*2280*/  ISETP.GT.U32.AND P0, PT, R0.reuse, R47, PT ;  /* 0x0000002f0000720c */ /* 0x040fe20003f04070 */
[C---:B------:R-:W-:Y:S02]  /*2290*/  IMAD R71, R0.reuse, R8, R71 ;  /* 0x0000000800477224 */ /* 0x040fe400078e0247 */
[--C-:B------:R-:W-:Y:S01]  /*22a0*/  @!P5 IMAD.IADD R5, R5, 0x1, -R0.reuse ;  /* 0x000000010505d824 */ /* 0x100fe200078e0a00 */
[----:B------:R-:W-:Y:S01]  /*22b0*/  ISETP.GT.U32.AND P5, PT, R0, R65, PT ;  /* 0x000000410000720c */ /* 0x000fe20003fa4070 */
[--C-:B------:R-:W-:Y:S01]  /*22c0*/  @!P2 IMAD.IADD R15, R15, 0x1, -R0.reuse ;  /* 0x000000010f0fa824 */ /* 0x100fe200078e0a00 */
[----:B------:R-:W-:Y:S01]  /*22d0*/  ISETP.GE.AND P2, PT, R20, RZ, PT ;  /* 0x000000ff1400720c */ /* 0x000fe20003f46270 */
[--C-:B------:R-:W-:Y:S01]  /*22e0*/  @!P4 IMAD.IADD R31, R31, 0x1, -R0.reuse ;  /* 0x000000011f1fc824 */ /* 0x100fe200078e0a00 */
[----:B------:R-:W-:Y:S01]  /*22f0*/  ISETP.GE.AND P4, PT, R34, RZ, PT ;  /* 0x000000ff2200720c */ /* 0x000fe20003f86270 */
[--C-:B------:R-:W-:Y:S01]  /*2300*/  @!P3 IMAD.IADD R39, R39, 0x1, -R0.reuse ;  /* 0x000000012727b824 */ /* 0x100fe200078e0a00 */
[----:B------:R-:W-:Y:S01]  /*2310*/  ISETP.GE.AND P3, PT, R36, RZ, PT ;  /* 0x000000ff2400720c */ /* 0x000fe20003f66270 */
[--C-:B------:R-:W-:Y:S01]  /*2320*/  @!P1 IMAD.IADD R57, R57, 0x1, -R0.reuse ;  /* 0x0000000139399824 */ /* 0x100fe200078e0a00 */
[----:B------:R-:W-:Y:S01]  /*2330*/  ISETP.GE.AND P1, PT, R38, RZ, PT ;  /* 0x000000ff2600720c */ /* 0x000fe20003f26270 */
[--C-:B------:R-:W-:Y:S01]  /*2340*/  @!P6 IMAD.IADD R23, R23, 0x1, -R0.reuse ;  /* 0x000000011717e824 */ /* 0x100fe200078e0a00 */
[----:B------:R-:W-:Y:S01]  /*2350*/  ISETP.GT.U32.AND P6, PT, R0, R71, PT ;  /* 0x000000470000720c */ /* 0x000fe20003fc4070 */
[--C-:B------:R-:W-:Y:S01]  /*2360*/  @!P0 IMAD.IADD R47, R47, 0x1, -R0.reuse ;  /* 0x000000012f2f8824 */ /* 0x100fe200078e0a00 */
[----:B------:R-:W-:Y:S01]  /*2370*/  ISETP.GE.AND P0, PT, R22, RZ, PT ;  /* 0x000000ff1600720c */ /* 0x000fe20003f06270 */
[--C-:B------:R-:W-:Y:S01]  /*2380*/  @!P5 IMAD.IADD R65, R65, 0x1, -R0.reuse ;  /* 0x000000014141d824 */ /* 0x100fe200078e0a00 */
[----:B------:R-:W-:Y:S01]  /*2390*/  ISETP.GE.AND P5, PT, R24, RZ, PT ;  /* 0x000000ff1800720c */ /* 0x000fe20003fa6270 */
[----:B------:R-:W-:Y:S01]  /*23a0*/  @!P2 IMAD.MOV R5, RZ, RZ, -R5 ;  /* 0x000000ffff05a224 */ /* 0x000fe200078e0a05 */
[C---:B------:R-:W-:Y:S01]  /*23b0*/  ISETP.GT.U32.AND P2, PT, R0.reuse, R57, PT ;  /* 0x000000390000720c */ /* 0x040fe20003f44070 */
[----:B------:R-:W-:Y:S01]  /*23c0*/  @!P4 IMAD.MOV R63, RZ, RZ, -R63 ;  /* 0x000000ffff3fc224 */ /* 0x000fe200078e0a3f */
[C---:B------:R-:W-:Y:S01]  /*23d0*/  ISETP.GT.U32.AND P4, PT, R0.reuse, R31, PT ;  /* 0x0000001f0000720c */ /* 0x040fe20003f84070 */
[----:B------:R-:W-:Y:S01]  /*23e0*/  @!P3 IMAD.MOV R67, RZ, RZ, -R67 ;  /* 0x000000ffff43b224 */ /* 0x000fe200078e0a43 */
[C---:B------:R-:W-:Y:S01]  /*23f0*/  ISETP.GT.U32.AND P3, PT, R0.reuse, R39, PT ;  /* 0x000000270000720c */ /* 0x040fe20003f64070 */
[----:B------:R-:W-:Y:S01]  /*2400*/  @!P1 IMAD.MOV R69, RZ, RZ, -R69 ;  /* 0x000000ffff459224 */ /* 0x000fe200078e0a45 */
[C---:B------:R-:W-:Y:S01]  /*2410*/  ISETP.GT.U32.AND P1, PT, R0.reuse, R47, PT ;  /* 0x0000002f0000720c */ /* 0x040fe20003f24070 */
[----:B------:R-:W-:Y:S01]  /*2420*/  @!P6 IMAD.IADD R71, R71, 0x1, -R0 ;  /* 0x000000014747e824 */ /* 0x000fe200078e0a00 */
[----:B------:R-:W-:Y:S01]  /*2430*/  ISETP.GT.U32.AND P6, PT, R0, R65, PT ;  /* 0x000000410000720c */ /* 0x000fe20003fc4070 */
[----:B------:R-:W-:-:S02]  /*2440*/  @!P0 IMAD.MOV R15, RZ, RZ, -R15 ;  /* 0x000000ffff0f8224 */ /* 0x000fc400078e0a0f */
[----:B------:R-:W-:Y:S01]  /*2450*/  @!P5 IMAD.MOV R23, RZ, RZ, -R23 ;  /* 0x000000ffff17d224 */ /* 0x000fe200078e0a17 */
        /* <DEDUP_REMOVED lines=11> */
[----:B------:R-:W-:Y:S01]  /*2510*/  IMAD R3, R3, UR4, RZ ;  /* 0x0000000403037c24 */ /* 0x000fe2000f8e02ff */
[----:B------:R-:W-:Y:S01]  /*2520*/  ISETP.GE.AND P6, PT, R18, RZ, PT ;  /* 0x000000ff1200720c */ /* 0x000fe20003fc6270 */
[----:B------:R-:W-:Y:S01]  /*2530*/  @!P0 IMAD.IADD R71, R71, 0x1, -R0 ;  /* 0x0000000147478824 */ /* 0x000fe200078e0a00 */
[----:B------:R-:W-:Y:S01]  /*2540*/  ISETP.NE.AND P0, PT, R55, RZ, PT ;  /* 0x000000ff3700720c */ /* 0x000fe20003f05270 */
[----:B------:R-:W-:Y:S01]  /*2550*/  @!P5 IMAD.MOV R31, RZ, RZ, -R31 ;  /* 0x000000ffff1fd224 */ /* 0x000fe200078e0a1f */
[----:B------:R-:W-:Y:S01]  /*2560*/  LOP3.LUT R0, RZ, R55, RZ, 0x33, !PT ;  /* 0x00000037ff007212 */ /* 0x000fe200078e33ff */
[----:B------:R-:W-:Y:S01]  /*2570*/  @!P4 IMAD.MOV R39, RZ, RZ, -R39 ;  /* 0x000000ffff27c224 */ /* 0x000fe200078e0a27 */
[----:B------:R-:W-:Y:S01]  /*2580*/  ULDC UR4, c[0x0][0x240] ;  /* 0x0000900000047ab9 */ /* 0x000fe20000000800 */
[----:B------:R-:W-:Y:S01]  /*2590*/  @!P3 IMAD.MOV R47, RZ, RZ, -R47 ;  /* 0x000000ffff2fb224 */ /* 0x000fe200078e0a2f */
[C---:B------:R-:W-:Y:S01]  /*25a0*/  SEL R9, R0.reuse, R9, !P0 ;  /* 0x0000000900097207 */ /* 0x040fe20004000000 */
[----:B------:R-:W-:Y:S01]  /*25b0*/  @!P1 IMAD.MOV R57, RZ, RZ, -R57 ;  /* 0x000000ffff399224 */ /* 0x000fe200078e0a39 */
[C---:B------:R-:W-:Y:S01]  /*25c0*/  SEL R13, R0.reuse, R13, !P0 ;  /* 0x0000000d000d7207 */ /* 0x040fe20004000000 */
[----:B------:R-:W-:Y:S01]  /*25d0*/  @!P2 IMAD.MOV R65, RZ, RZ, -R65 ;  /* 0x000000ffff41a224 */ /* 0x000fe200078e0a41 */
[C---:B------:R-:W-:Y:S01]  /*25e0*/  SEL R5, R0.reuse, R5, !P0 ;  /* 0x0000000500057207 */ /* 0x040fe20004000000 */
[----:B------:R-:W-:Y:S01]  /*25f0*/  @!P6 IMAD.MOV R71, RZ, RZ, -R71 ;  /* 0x000000ffff47e224 */ /* 0x000fe200078e0a47 */
[C---:B------:R-:W-:Y:S01]  /*2600*/  SEL R15, R0.reuse, R15, !P0 ;  /* 0x0000000f000f7207 */ /* 0x040fe20004000000 */
[----:B------:R-:W-:Y:S01]  /*2610*/  IMAD R9, R9, UR4, RZ ;  /* 0x0000000409097c24 */ /* 0x000fe2000f8e02ff */
[----:B------:R-:W-:Y:S01]  /*2620*/  IADD3 R8, P1, R3, UR6, RZ ;  /* 0x0000000603087c10 */ /* 0x000fe2000ff3e0ff */
[----:B------:R-:W-:Y:S01]  /*2630*/  IMAD R14, R13, UR4, RZ ;  /* 0x000000040d0e7c24 */ /* 0x000fe2000f8e02ff */
[C---:B------:R-:W-:Y:S01]  /*2640*/  SEL R6, R0.reuse, R7, !P0 ;  /* 0x0000000700067207 */ /* 0x040fe20004000000 */
[----:B------:R-:W-:Y:S01]  /*2650*/  IMAD R5, R5, UR4, RZ ;  /* 0x0000000405057c24 */ /* 0x000fe2000f8e02ff */
[C---:B------:R-:W-:Y:S01]  /*2660*/  SEL R17, R0.reuse, R17, !P0 ;  /* 0x0000001100117207 */ /* 0x040fe20004000000 */
[----:B------:R-:W-:Y:S01]  /*2670*/  IMAD R219, R15, UR4, RZ ;  /* 0x000000040fdb7c24 */ /* 0x000fe2000f8e02ff */
[----:B------:R-:W-:Y:S01]  /*2680*/  SEL R19, R0, R19, !P0 ;  /* 0x0000001300137207 */ /* 0x000fe20004000000 */
[----:B------:R-:W-:Y:S01]  /*2690*/  IMAD R6, R6, UR4, RZ ;  /* 0x0000000406067c24 */ /* 0x000fe2000f8e02ff */
[C---:B------:R-:W-:Y:S01]  /*26a0*/  SEL R21, R0.reuse, R21, !P0 ;  /* 0x0000001500157207 */ /* 0x040fe20004000000 */
        /* <DEDUP_REMOVED lines=47> */
[----:B------:R-:W-:Y:S01]  /*29a0*/  SEL R0, R0, R71, !P0 ;  /* 0x0000004700007207 */ /* 0x000fe20004000000 */
[----:B------:R-:W-:Y:S01]  /*29b0*/  IMAD R57, R57, UR4, RZ ;  /* 0x0000000439397c24 */ /* 0x000fe2000f8e02ff */
[----:B------:R-:W-:Y:S01]  /*29c0*/  LEA.HI.X.SX32 R7, R3, UR7, 0x1, P1 ;  /* 0x0000000703077c11 */ /* 0x000fe200088f0eff */
[----:B------:R-:W-:Y:S01]  /*29d0*/  ULDC.64 UR6, c[0x0][0x218] ;  /* 0x0000860000067ab9 */ /* 0x000fe20000000a00 */
[----:B------:R-:W-:Y:S01]  /*29e0*/  SHF.R.S32.HI R10, RZ, 0x1f, R9 ;  /* 0x0000001fff0a7819 */ /* 0x000fe20000011409 */
[----:B------:R-:W-:Y:S01]  /*29f0*/  IMAD R3, R0, UR4, RZ ;  /* 0x0000000400037c24 */ /* 0x000fe2000f8e02ff */
[----:B------:R-:W-:Y:S01]  /*2a00*/  IADD3 R13, P3, R9, UR6, RZ ;  /* 0x00000006090d7c10 */ /* 0x000fe2000ff7e0ff */
[----:B------:R-:W-:Y:S01]  /*2a10*/  IMAD R65, R65, UR4, RZ ;  /* 0x0000000441417c24 */ /* 0x000fe2000f8e02ff */
[----:B------:R-:W-:Y:S01]  /*2a20*/  SHF.R.S32.HI R15, RZ, 0x1f, R5 ;  /* 0x0000001fff0f7819 */ /* 0x000fe20000011405 */
[----:B------:R-:W-:Y:S01]  /*2a30*/  UIADD3 UR4, UR12, 0x4000, URZ ;  /* 0x000040000c047890 */ /* 0x000fe2000fffe03f */
[----:B------:R-:W-:-:S02]  /*2a40*/  IADD3 R0, P4, R5, UR6, RZ ;  /* 0x0000000605007c10 */ /* 0x000fc4000ff9e0ff */
[----:B------:R-:W-:Y:S02]  /*2a50*/  CS2R R54, SRZ ;  /* 0x0000000000367805 */ /* 0x000fe4000001ff00 */
[----:B------:R-:W-:Y:S01]  /*2a60*/  SHF.R.S32.HI R9, RZ, 0x1f, R14 ;  /* 0x0000001fff097819 */ /* 0x000fe2000001140e */
[----:B------:R-:W-:Y:S01]  /*2a70*/  USHF.R.U32.HI UR4, URZ, 0x4, UR4 ;  /* 0x000000043f047899 */ /* 0x000fe20008011604 */
[----:B------:R-:W-:Y:S02]  /*2a80*/  IADD3 R14, P1, R14, UR6, RZ ;  /* 0x000000060e0e7c10 */ /* 0x000fe4000ff3e0ff */
[----:B------:R-:W-:Y:S02]  /*2a90*/  CS2R R70, SRZ ;  /* 0x0000000000467805 */ /* 0x000fe4000001ff00 */
[----:B------:R-:W-:Y:S01]  /*2aa0*/  SHF.R.S32.HI R218, RZ, 0x1f, R219 ;  /* 0x0000001fffda7819 */ /* 0x000fe200000114db */
[----:B------:R-:W-:Y:S01]  /*2ab0*/  USGXT.U32 UR4, UR4, 0xe ;  /* 0x0000000e0404789a */ /* 0x000fe20008000000 */
[----:B------:R-:W-:-:S02]  /*2ac0*/  IADD3 R219, P0, R219, UR6, RZ ;  /* 0x00000006dbdb7c10 */ /* 0x000fc4000ff1e0ff */
[----:B------:R-:W-:Y:S02]  /*2ad0*/  SHF.R.S32.HI R220, RZ, 0x1f, R17 ;  /* 0x0000001fffdc7819 */ /* 0x000fe40000011411 */
[----:B------:R-:W-:Y:S02]  /*2ae0*/  IADD3 R221, P2, R17, UR6, RZ ;  /* 0x0000000611dd7c10 */ /* 0x000fe4000ff5e0ff */
[----:B------:R-:W-:Y:S01]  /*2af0*/  SHF.R.S32.HI R222, RZ, 0x1f, R19 ;  /* 0x0000001fffde7819 */ /* 0x000fe20000011413 */
[----:B------:R-:W-:Y:S01]  /*2b00*/  UMOV UR10, UR4 ;  /* 0x00000004000a7c82 */ /* 0x000fe20008000000 */
[----:B------:R-:W-:Y:S02]  /*2b10*/  IADD3.X R15, R15, UR7, RZ, P4, !PT ;  /* 0x000000070f0f7c10 */ /* 0x000fe4000a7fe4ff */
[----:B------:R-:W-:Y:S02]  /*2b20*/  IADD3 R223, P5, R19, UR6, RZ ;  /* 0x0000000613df7c10 */ /* 0x000fe4000ffbe0ff */
[----:B------:R-:W-:-:S02]  /*2b30*/  SHF.R.S32.HI R224, RZ, 0x1f, R21 ;  /* 0x0000001fffe07819 */ /* 0x000fc40000011415 */
[----:B------:R-:W-:Y:S02]  /*2b40*/  IADD3 R225, P4, R21, UR6, RZ ;  /* 0x0000000615e17c10 */ /* 0x000fe4000ff9e0ff */
[----:B------:R-:W-:Y:S02]  /*2b50*/  IADD3.X R10, R10, UR7, RZ, P3, !PT ;  /* 0x000000070a0a7c10 */ /* 0x000fe40009ffe4ff */
[----:B------:R-:W-:Y:S02]  /*2b60*/  IADD3.X R9, R9, UR7, RZ, P1, !PT ;  /* 0x0000000709097c10 */ /* 0x000fe40008ffe4ff */
[----:B------:R-:W-:Y:S02]  /*2b70*/  SHF.R.S32.HI R226, RZ, 0x1f, R23 ;  /* 0x0000001fffe27819 */ /* 0x000fe40000011417 */
[----:B------:R-:W-:Y:S02]  /*2b80*/  IADD3 R227, P3, R23, UR6, RZ ;  /* 0x0000000617e37c10 */ /* 0x000fe4000ff7e0ff */
[----:B------:R-:W-:-:S02]  /*2b90*/  SHF.R.S32.HI R228, RZ, 0x1f, R25 ;  /* 0x0000001fffe47819 */ /* 0x000fc40000011419 */
[----:B------:R-:W-:Y:S02]  /*2ba0*/  IADD3 R229, P1, R25, UR6, RZ ;  /* 0x0000000619e57c10 */ /* 0x000fe4000ff3e0ff */
[----:B------:R-:W-:Y:S02]  /*2bb0*/  CS2R R24, SRZ ;  /* 0x0000000000187805 */ /* 0x000fe4000001ff00 */
[----:B------:R-:W-:Y:S02]  /*2bc0*/  IADD3.X R218, R218, UR7, RZ, P0, !PT ;  /* 0x00000007dada7c10 */ /* 0x000fe400087fe4ff */
[----:B------:R-:W-:Y:S02]  /*2bd0*/  SHF.R.S32.HI R230, RZ, 0x1f, R27 ;  /* 0x0000001fffe67819 */ /* 0x000fe4000001141b */
[----:B------:R-:W-:Y:S02]  /*2be0*/  IADD3 R231, P0, R27, UR6, RZ ;  /* 0x000000061be77c10 */ /* 0x000fe4000ff1e0ff */
[----:B------:R-:W-:-:S02]  /*2bf0*/  CS2R R26, SRZ ;  /* 0x00000000001a7805 */ /* 0x000fc4000001ff00 */
[----:B------:R-:W-:Y:S02]  /*2c00*/  IADD3.X R220, R220, UR7, RZ, P2, !PT ;  /* 0x00000007dcdc7c10 */ /* 0x000fe400097fe4ff */
[----:B------:R-:W-:Y:S02]  /*2c10*/  SHF.R.S32.HI R232, RZ, 0x1f, R29 ;  /* 0x0000001fffe87819 */ /* 0x000fe4000001141d */
[----:B------:R-:W-:Y:S02]  /*2c20*/  IADD3 R233, P2, R29, UR6, RZ ;  /* 0x000000061de97c10 */ /* 0x000fe4000ff5e0ff */
[----:B------:R-:W-:Y:S02]  /*2c30*/  CS2R R28, SRZ ;  /* 0x00000000001c7805 */ /* 0x000fe4000001ff00 */
[----:B------:R-:W-:Y:S02]  /*2c40*/  IADD3.X R222, R222, UR7, RZ, P5, !PT ;  /* 0x00000007dede7c10 */ /* 0x000fe4000affe4ff */
        /* <DEDUP_REMOVED lines=8> */
[----:B------:R-:W-:Y:S02]  /*2cd0*/  IADD3.X R228, R228, UR7, RZ, P1, !PT ;  /* 0x00000007e4e47c10 */ /* 0x000fe40008ffe4ff */
[----:B------:R-:W-:Y:S02]  /*2ce0*/  SHF.R.S32.HI R238, RZ, 0x1f, R35 ;  /* 0x0000001fffee7819 */ /* 0x000fe40000011423 */
[----:B------:R-:W-:Y:S02]  /*2cf0*/  IADD3 R239, P3, R35, UR6, RZ ;  /* 0x0000000623ef7c10 */ /* 0x000fe4000ff7e0ff */
[----:B------:R-:W-:Y:S02]  /*2d00*/  CS2R R34, SRZ ;  /* 0x0000000000227805 */ /* 0x000fe4000001ff00 */
        /* <DEDUP_REMOVED lines=18> */
[----:B------:R-:W-:-:S02]  /*2e30*/  SHF.R.S32.HI R248, RZ, 0x1f, R45 ;  /* 0x0000001ffff87819 */ /* 0x000fc4000001142d */
[----:B------:R-:W-:Y:S02]  /*2e40*/  IADD3 R249, P4, R45, UR6, RZ ;  /* 0x000000062df97c10 */ /* 0x000fe4000ff9e0ff */
[----:B------:R-:W-:Y:S02]  /*2e50*/  CS2R R44, SRZ ;  /* 0x00000000002c7805 */ /* 0x000fe4000001ff00 */
[----:B------:R-:W-:Y:S02]  /*2e60*/  IADD3.X R238, R238, UR7, RZ, P3, !PT ;  /* 0x00000007eeee7c10 */ /* 0x000fe40009ffe4ff */
[----:B------:R-:W-:Y:S02]  /*2e70*/  IADD3.X R240, R240, UR7, RZ, P1, !PT ;  /* 0x00000007f0f07c10 */ /* 0x000fe40008ffe4ff */
[----:B------:R-:W-:Y:S02]  /*2e80*/  SHF.R.S32.HI R250, RZ, 0x1f, R47 ;  /* 0x0000001ffffa7819 */ /* 0x000fe4000001142f */
[----:B------:R-:W-:-:S02]  /*2e90*/  IADD3 R251, P3, R47, UR6, RZ ;  /* 0x000000062ffb7c10 */ /* 0x000fc4000ff7e0ff */
[----:B------:R-:W-:Y:S02]  /*2ea0*/  CS2R R46, SRZ ;  /* 0x00000000002e7805 */ /* 0x000fe4000001ff00 */
[----:B------:R-:W-:Y:S02]  /*2eb0*/  IADD3 R6, P1, R49, UR6, RZ ;  /* 0x0000000631067c10 */ /* 0x000fe4000ff3e0ff */
[----:B------:R-:W-:Y:S02]  /*2ec0*/  IADD3.X R242, R242, UR7, RZ, P0, !PT ;  /* 0x00000007f2f27c10 */ /* 0x000fe400087fe4ff */
[----:B------:R-:W-:Y:S01]  /*2ed0*/  SHF.R.S32.HI R252, RZ, 0x1f, R49 ;  /* 0x0000001ffffc7819 */ /* 0x000fe20000011431 */
[----:B------:R0:W-:Y:S01]  /*2ee0*/  STL [R1], R6 ;  /* 0x0000000601007387 */ /* 0x0001e20000100800 */
[----:B------:R-:W-:Y:S02]  /*2ef0*/  IADD3 R17, P0, R51, UR6, RZ ;  /* 0x0000000633117c10 */ /* 0x000fe4000ff1e0ff */
[----:B------:R-:W-:-:S02]  /*2f00*/  CS2R R48, SRZ ;  /* 0x0000000000307805 */ /* 0x000fc4000001ff00 */
[----:B------:R-:W-:Y:S02]  /*2f10*/  IADD3.X R244, R244, UR7, RZ, P2, !PT ;  /* 0x00000007f4f47c10 */ /* 0x000fe400097fe4ff */
[----:B------:R-:W-:Y:S01]  /*2f20*/  IADD3 R18, P2, R53, UR6, RZ ;  /* 0x0000000635127c10 */ /* 0x000fe2000ff5e0ff */
[----:B------:R1:W-:Y:S01]  /*2f30*/  STL [R1+0x8], R17 ;  /* 0x0000081101007387 */ /* 0x0003e20000100800 */
[----:B------:R-:W-:Y:S02]  /*2f40*/  IADD3.X R246, R246, UR7, RZ, P5, !PT ;  /* 0x00000007f6f67c10 */ /* 0x000fe4000affe4ff */
[----:B------:R-:W-:Y:S01]  /*2f50*/  SHF.R.S32.HI R5, RZ, 0x1f, R51 ;  /* 0x0000001fff057819 */ /* 0x000fe20000011433 */
[----:B------:R2:W-:Y:S01]  /*2f60*/  STL [R1+0x10], R18 ;  /* 0x0000101201007387 */ /* 0x0005e20000100800 */
[----:B------:R-:W-:Y:S02]  /*2f70*/  IADD3 R19, P5, R57, UR6, RZ ;  /* 0x0000000639137c10 */ /* 0x000fe4000ffbe0ff */
[----:B------:R-:W-:-:S02]  /*2f80*/  CS2R R50, SRZ ;  /* 0x0000000000327805 */ /* 0x000fc4000001ff00 */
[----:B------:R-:W-:Y:S02]  /*2f90*/  IADD3.X R248, R248, UR7, RZ, P4, !PT ;  /* 0x00000007f8f87c10 */ /* 0x000fe4000a7fe4ff */
[----:B------:R-:W-:Y:S01]  /*2fa0*/  IADD3 R20, P4, R59, UR6, RZ ;  /* 0x000000063b147c10 */ /* 0x000fe2000ff9e0ff */
[----:B------:R3:W-:Y:S01]  /*2fb0*/  STL [R1+0x18], R19 ;  /* 0x0000181301007387 */ /* 0x0007e20000100800 */
[----:B------:R-:W-:Y:S02]  /*2fc0*/  IADD3.X R250, R250, UR7, RZ, P3, !PT ;  /* 0x00000007fafa7c10 */ /* 0x000fe40009ffe4ff */
[----:B------:R-:W-:Y:S01]  /*2fd0*/  IADD3 R21, P3, R61, UR6, RZ ;  /* 0x000000063d157c10 */ /* 0x000fe2000ff7e0ff */
[----:B------:R4:W-:Y:S01]  /*2fe0*/  STL [R1+0x20], R20 ;  /* 0x0000201401007387 */ /* 0x0009e20000100800 */
[----:B------:R-:W-:Y:S02]  /*2ff0*/  IADD3.X R252, R252, UR7, RZ, P1, !PT ;  /* 0x00000007fcfc7c10 */ /* 0x000fe40008ffe4ff */
[----:B------:R-:W-:Y:S01]  /*3000*/  IADD3 R22, P1, R63, UR6, RZ ;  /* 0x000000063f167c10 */ /* 0x000fe2000ff3e0ff */
[----:B------:R5:W-:Y:S01]  /*3010*/  STL [R1+0x28], R21 ;  /* 0x0000281501007387 */ /* 0x000be20000100800 */
[----:B------:R-:W-:-:S02]  /*3020*/  IADD3.X R23, R5, UR7, RZ, P0, !PT ;  /* 0x0000000705177c10 */ /* 0x000fc400087fe4ff */
[----:B0-----:R-:W-:Y:S01]  /*3030*/  SHF.R.S32.HI R6, RZ, 0x1f, R53 ;  /* 0x0000001fff067819 */ /* 0x001fe20000011435 */
[----:B------:R0:W-:Y:S01]  /*3040*/  STL [R1+0x30], R22 ;  /* 0x0000301601007387 */ /* 0x0001e20000100800 */
[----:B-1----:R-:W-:Y:S02]  /*3050*/  SHF.R.S32.HI R17, RZ, 0x1f, R57 ;  /* 0x0000001fff117819 */ /* 0x002fe40000011439 */
[----:B------:R-:W-:Y:S02]  /*3060*/  CS2R R52, SRZ ;  /* 0x0000000000347805 */ /* 0x000fe4000001ff00 */
[----:B--2---:R-:W-:Y:S01]  /*3070*/  SHF.R.S32.HI R18, RZ, 0x1f, R59 ;  /* 0x0000001fff127819 */ /* 0x004fe2000001143b */
[----:B------:R1:W-:Y:S01]  /*3080*/  STL [R1+0x4], R23 ;  /* 0x0000041701007387 */ /* 0x0003e20000100800 */
[----:B---3--:R-:W-:Y:S02]  /*3090*/  SHF.R.S32.HI R19, RZ, 0x1f, R61 ;  /* 0x0000001fff137819 */ /* 0x008fe4000001143d */
[----:B------:R-:W-:-:S02]  /*30a0*/  CS2R R56, SRZ ;  /* 0x0000000000387805 */ /* 0x000fc4000001ff00 */
[----:B----4-:R-:W-:Y:S02]  /*30b0*/  SHF.R.S32.HI R20, RZ, 0x1f, R63 ;  /* 0x0000001fff147819 */ /* 0x010fe4000001143f */
[----:B------:R-:W-:Y:S02]  /*30c0*/  CS2R R58, SRZ ;  /* 0x00000000003a7805 */ /* 0x000fe4000001ff00 */
[----:B-----5:R-:W-:Y:S02]  /*30d0*/  SHF.R.S32.HI R21, RZ, 0x1f, R65 ;  /* 0x0000001fff157819 */ /* 0x020fe40000011441 */
[----:B------:R-:W-:Y:S02]  /*30e0*/  CS2R R60, SRZ ;  /* 0x00000000003c7805 */ /* 0x000fe4000001ff00 */
[----:B0-----:R-:W-:Y:S02]  /*30f0*/  IADD3 R22, P0, R65, UR6, RZ ;  /* 0x0000000641167c10 */ /* 0x001fe4000ff1e0ff */
[----:B------:R-:W-:-:S02]  /*3100*/  CS2R R62, SRZ ;  /* 0x00000000003e7805 */ /* 0x000fc4000001ff00 */
[----:B------:R-:W-:Y:S02]  /*3110*/  SHF.R.S32.HI R5, RZ, 0x1f, R67 ;  /* 0x0000001fff057819 */ /* 0x000fe40000011443 */
[----:B------:R-:W-:Y:S02]  /*3120*/  CS2R R64, SRZ ;  /* 0x0000000000407805 */ /* 0x000fe4000001ff00 */
[----:B-1----:R-:W-:Y:S01]  /*3130*/  IADD3.X R23, R6, UR7, RZ, P2, !PT ;  /* 0x0000000706177c10 */ /* 0x002fe200097fe4ff */
[----:B------:R0:W-:Y:S01]  /*3140*/  STL [R1+0x38], R22 ;  /* 0x0000381601007387 */ /* 0x0001e20000100800 */
[----:B------:R-:W-:Y:S02]  /*3150*/  SHF.R.S32.HI R6, RZ, 0x1f, R69 ;  /* 0x0000001fff067819 */ /* 0x000fe40000011445 */
[----:B------:R-:W-:Y:S01]  /*3160*/  IADD3.X R16, R16, UR7, RZ, P6, !PT ;  /* 0x0000000710107c10 */ /* 0x000fe2000b7fe4ff */
[----:B------:R1:W-:Y:S01]  /*3170*/  STL [R1+0xc], R23 ;  /* 0x00000c1701007387 */ /* 0x0003e20000100800 */
[----:B0-----:R-:W-:-:S02]  /*3180*/  IADD3 R22, P2, R67, UR6, RZ ;  /* 0x0000000643167c10 */ /* 0x001fc4000ff5e0ff */
[----:B------:R-:W-:Y:S02]  /*3190*/  CS2R R66, SRZ ;  /* 0x0000000000427805 */ /* 0x000fe4000001ff00 */
[----:B-1----:R-:W-:Y:S01]  /*31a0*/  IADD3.X R23, R17, UR7, RZ, P5, !PT ;  /* 0x0000000711177c10 */ /* 0x002fe2000affe4ff */
[----:B------:R0:W-:Y:S01]  /*31b0*/  STL [R1+0x40], R22 ;  /* 0x0000401601007387 */ /* 0x0001e20000100800 */
[----:B------:R-:W-:Y:S02]  /*31c0*/  IADD3 R17, P5, R69, UR6, RZ ;  /* 0x0000000645117c10 */ /* 0x000fe4000ffbe0ff */
[----:B------:R-:W-:Y:S01]  /*31d0*/  CS2R R68, SRZ ;  /* 0x0000000000447805 */ /* 0x000fe2000001ff00 */
[----:B------:R-:W-:Y:S04]  /*31e0*/  STL [R1+0x14], R23 ;  /* 0x0000141701007387 */ /* 0x000fe80000100800 */
[----:B------:R1:W-:Y:S01]  /*31f0*/  STL [R1+0x48], R17 ;  /* 0x0000481101007387 */ /* 0x0003e20000100800 */
[----:B0-----:R-:W-:-:S02]  /*3200*/  IADD3.X R22, R18, UR7, RZ, P4, !PT ;  /* 0x0000000712167c10 */ /* 0x001fc4000a7fe4ff */
[C---:B------:R-:W-:Y:S01]  /*3210*/  IADD3 R18, P4, R3.reuse, UR6, RZ ;  /* 0x0000000603127c10 */ /* 0x040fe2000ff9e0ff */
[----:B------:R-:W-:Y:S02]  /*3220*/  UMOV UR6, 0xfffffffe ;  /* 0xfffffffe00067882 */ /* 0x000fe40000000000 */
[----:B------:R-:W-:Y:S01]  /*3230*/  STL [R1+0x1c], R22 ;  /* 0x00001c1601007387 */ /* 0x000fe20000100800 */
[----:B------:R-:W-:Y:S02]  /*3240*/  LEA.HI.X.SX32 R3, R3, UR7, 0x1, P4 ;  /* 0x0000000703037c11 */ /* 0x000fe4000a0f0eff */
[----:B-1----:R-:W-:Y:S01]  /*3250*/  IADD3.X R17, R19, UR7, RZ, P3, !PT ;  /* 0x0000000713117c10 */ /* 0x002fe20009ffe4ff */
[----:B------:R0:W-:Y:S01]  /*3260*/  STL [R1+0x50], R18 ;  /* 0x0000501201007387 */ /* 0x0001e20000100800 */
[----:B------:R-:W-:-:S03]  /*3270*/  IADD3.X R19, R20, UR7, RZ, P1, !PT ;  /* 0x0000000714137c10 */ /* 0x000fc60008ffe4ff */
[----:B------:R1:W-:Y:S04]  /*3280*/  STL [R1+0x24], R17 ;  /* 0x0000241101007387 */ /* 0x0003e80000100800 */
[----:B------:R-:W-:Y:S01]  /*3290*/  STL [R1+0x2c], R19 ;  /* 0x00002c1301007387 */ /* 0x000fe20000100800 */
[----:B0-----:R-:W-:Y:S02]  /*32a0*/  IADD3.X R18, R21, UR7, RZ, P0, !PT ;  /* 0x0000000715127c10 */ /* 0x001fe400087fe4ff */
[----:B-1----:R-:W-:-:S03]  /*32b0*/  IADD3.X R17, R5, UR7, RZ, P2, !PT ;  /* 0x0000000705117c10 */ /* 0x002fc600097fe4ff */
[----:B------:R-:W-:Y:S01]  /*32c0*/  STL [R1+0x34], R18 ;  /* 0x0000341201007387 */ /* 0x000fe20000100800 */
[----:B------:R-:W-:Y:S01]  /*32d0*/  IADD3.X R5, R6, UR7, RZ, P5, !PT ;  /* 0x0000000706057c10 */ /* 0x000fe2000affe4ff */
[----:B------:R-:W-:Y:S01]  /*32e0*/  UMOV UR7, 0x7fffffdf ;  /* 0x7fffffdf00077882 */ /* 0x000fe20000000000 */
[C---:B------:R-:W-:Y:S01]  /*32f0*/  LOP3.LUT R6, R152.reuse, 0x3f, RZ, 0xc0, !PT ;  /* 0x0000003f98067812 */ /* 0x040fe200078ec0ff */
[----:B------:R-:W-:Y:S04]  /*3300*/  STL [R1+0x3c], R17 ;  /* 0x00003c1101007387 */ /* 0x000fe80000100800 */
[----:B------:R0:W-:Y:S04]  /*3310*/  STL [R1+0x44], R5 ;  /* 0x0000440501007387 */ /* 0x0001e80000100800 */
[----:B------:R1:W-:Y:S01]  /*3320*/  STL [R1+0x4c], R3 ;  /* 0x00004c0301007387 */ /* 0x0003e20000100800 */
[----:B0-----:R-:W-:Y:S01]  /*3330*/  IMAD.SHL.U32 R5, R152, 0x8, RZ ;  /* 0x0000000898057824 */ /* 0x001fe200078e00ff */
[----:B-1----:R-:W-:-:S04]  /*3340*/  SHF.R.S32.HI R3, RZ, 0x7, R152 ;  /* 0x00000007ff037819 */ /* 0x002fc80000011498 */
[----:B------:R0:W-:Y:S01]  /*3350*/  STL [R1+0x6c], R5 ;  /* 0x00006c0501007387 */ /* 0x0001e20000100800 */
[----:B------:R-:W-:Y:S02]  /*3360*/  LOP3.LUT R17, R5, 0x30, RZ, 0xc0, !PT ;  /* 0x0000003005117812 */ /* 0x000fe400078ec0ff */
[----:B------:R-:W-:-:S03]  /*3370*/  SGXT R3, R3, 0x1 ;  /* 0x000000010303781a */ /* 0x000fc60000000200 */
[----:B------:R-:W-:Y:S01]  /*3380*/  IMAD R17, R153, 0x40, R17 ;  /* 0x0000004099117824 */ /* 0x000fe200078e0211 */
[----:B------:R-:W-:Y:S01]  /*3390*/  LOP3.LUT R3, R3, 0x90, RZ, 0xc0, !PT ;  /* 0x0000009003037812 */ /* 0x000fe200078ec0ff */
[----:B0-----:R-:W-:-:S03]  /*33a0*/  IMAD R5, R6, UR5, RZ ;  /* 0x0000000506057c24 */ /* 0x001fc6000f8e02ff */
[C---:B------:R-:W-:Y:S01]  /*33b0*/  LOP3.LUT R20, R17.reuse, 0x10, RZ, 0x3c, !PT ;  /* 0x0000001011147812 */ /* 0x040fe200078e3cff */
[----:B------:R0:W-:Y:S01]  /*33c0*/  STL [R1+0x58], R17 ;  /* 0x0000581101007387 */ /* 0x0001e20000100800 */
[C---:B------:R-:W-:Y:S01]  /*33d0*/  LOP3.LUT R19, R17.reuse, 0x20, RZ, 0x3c, !PT ;  /* 0x0000002011137812 */ /* 0x040fe200078e3cff */
[----:B------:R-:W-:Y:S01]  /*33e0*/  UMOV UR5, URZ ;  /* 0x0000003f00057c82 */ /* 0x000fe20008000000 */
[----:B------:R-:W-:Y:S01]  /*33f0*/  SHF.R.S32.HI R18, RZ, 0x1f, R5 ;  /* 0x0000001fff127819 */ /* 0x000fe20000011405 */
[----:B------:R1:W-:Y:S01]  /*3400*/  STL [R1+0x64], R20 ;  /* 0x0000641401007387 */ /* 0x0003e20000100800 */
[----:B------:R-:W-:Y:S01]  /*3410*/  LOP3.LUT R18, R17, 0x30, RZ, 0x3c, !PT ;  /* 0x0000003011127812 */ /* 0x000fe200078e3cff */
[----:B------:R-:W-:Y:S01]  /*3420*/  UIADD3.64 UR6, UR4, -UR6, URZ ;  /* 0x8000000604067297 */ /* 0x000fe2000fffe03f */
[----:B------:R-:W-:Y:S01]  /*3430*/  LOP3.LUT R3, R3, 0x7f, R152, 0x78, !PT ;  /* 0x0000007f03037812 */ /* 0x000fe200078e7898 */
[----:B------:R1:W-:Y:S03]  /*3440*/  STL [R1+0x60], R19 ;  /* 0x0000601301007387 */ /* 0x0003e60000100800 */
[----:B0-----:R-:W-:Y:S01]  /*3450*/  LOP3.LUT R17, R3, 0x20, RZ, 0x3c, !PT ;  /* 0x0000002003117812 */ /* 0x001fe200078e3cff */
[----:B------:R1:W-:Y:S06]  /*3460*/  STL [R1+0x5c], R18 ;  /* 0x00005c1201007387 */ /* 0x0003ec0000100800 */
.L_x_2:
[----:B-1----:R-:W0:Y:S01]  /*3470*/  LDC R18, c[0x0][0x238] ;  /* 0x00008e00ff127b82 */ /* 0x002e220000000800 */
[----:B------:R1:W-:Y:S01]  /*3480*/  STL [R1+0x9c], R3 ;  /* 0x00009c0301007387 */ /* 0x0003e20000100800 */
[----:B------:R-:W-:Y:S02]  /*3490*/  ISETP.GT.AND P2, PT, R4, 0x1, PT ;  /* 0x000000010400780c */ /* 0x000fe40003f44270 */
[----:B------:R-:W-:Y:S01]  /*34a0*/  IADD3 R20, P0, R8, UR13, RZ ;  /* 0x0000000d08147c10 */ /* 0x000fe2000ff1e0ff */
[----:B------:R2:W-:Y:S01]  /*34b0*/  STL [R1+0x98], R11 ;  /* 0x0000980b01007387 */ /* 0x0005e20000100800 */
[----:B------:R-:W-:Y:S02]  /*34c0*/  PRMT R164, RZ, 0x7610, R164 ;  /* 0x00007610ffa47816 */ /* 0x000fe400000000a4 */
[----:B------:R-:W3:Y:S01]  /*34d0*/  LDC R23, c[0x0][0x238] ;  /* 0x00008e00ff177b82 */ /* 0x000ee20000000800 */
[----:B------:R-:W-:Y:S01]  /*34e0*/  ISETP.GT.AND P3, PT, R4, 0x2, PT ;  /* 0x000000020400780c */ /* 0x000fe20003f64270 */
[----:B-----5:R4:W-:Y:S01]  /*34f0*/  STL [R1+0x70], R2 ;  /* 0x0000700201007387 */ /* 0x0209e20000100800 */
[----:B------:R-:W-:-:S05]  /*3500*/  PRMT R192, RZ, 0x7610, R192 ;  /* 0x00007610ffc07816 */ /* 0x000fca00000000c0 */
[----:B-1----:R-:W1:Y:S01]  /*3510*/  LDC R3, c[0x0][0x238] ;  /* 0x00008e00ff037b82 */ /* 0x002e620000000800 */
[----:B0-----:R-:W-:Y:S01]  /*3520*/  IMAD.SHL.U32 R22, R18, 0x2, RZ ;  /* 0x0000000212167824 */ /* 0x001fe200078e00ff */
[----:B------:R-:W-:-:S06]  /*3530*/  PRMT R187, RZ, 0x7610, R187 ;  /* 0x00007610ffbb7816 */ /* 0x000fcc00000000bb */
[----:B------:R-:W0:Y:S01]  /*3540*/  LDC R152, c[0x0][0x238] ;  /* 0x00008e00ff987b82 */ /* 0x000e220000000800 */
[----:B------:R-:W-:-:S04]  /*3550*/  IADD3 R18, P1, R22, R8, RZ ;  /* 0x0000000816127210 */ /* 0x000fc80007f3e0ff */
[-C--:B------:R-:W-:Y:S01]  /*3560*/  LEA.HI.X.SX32 R19, R22, R7.reuse, 0x1, P1 ;  /* 0x0000000716137211 */ /* 0x080fe200008f0eff */
[----:B---3--:R-:W-:Y:S01]  /*3570*/  IMAD R22, R23, 0x3, RZ ;  /* 0x0000000317167824 */ /* 0x008fe200078e02ff */
[----:B------:R-:W-:Y:S01]  /*3580*/  PRMT R185, RZ, 0x7610, R185 ;  /* 0x00007610ffb97816 */ /* 0x000fe200000000b9 */
[----:B------:R-:W3:Y:S01]  /*3590*/  LDC R154, c[0x0][0x238] ;  /* 0x00008e00ff9a7b82 */ /* 0x000ee20000000800 */
[----:B-1----:R-:W-:Y:S01]  /*35a0*/  LEA.HI.X.SX32 R21, R3, R7, 0x1, P0 ;  /* 0x0000000703157211 */ /* 0x002fe200000f0eff */
[----:B------:R-:W-:Y:S01]  /*35b0*/  IMAD.SHL.U32 R23, R23, 0x4, RZ ;  /* 0x0000000417177824 */ /* 0x000fe200078e00ff */
[----:B------:R-:W-:Y:S01]  /*35c0*/  ISETP.GT.AND P0, PT, R4, 0x3, PT ;  /* 0x000000030400780c */ /* 0x000fe20003f04270 */
[----:B------:R-:W3:Y:S01]  /*35d0*/  @P3 LDG.E.U8 R192, desc[UR14][R18.64] ;  /* 0x0000000e12c03981 */ /* 0x000ee2000c1e1100 */
[----:B------:R-:W-:-:S03]  /*35e0*/  PRMT R186, RZ, 0x7610, R186 ;  /* 0x00007610ffba7816 */ /* 0x000fc600000000ba */
[----:B------:R-:W1:Y:S01]  /*35f0*/  LDC R174, c[0x0][0x238] ;  /* 0x00008e00ffae7b82 */ /* 0x000e620000000800 */
[----:B------:R2:W3:Y:S01]  /*3600*/  @P2 LDG.E.U8 R164, desc[UR14][R20.64] ;  /* 0x0000000e14a42981 */ /* 0x0004e2000c1e1100 */
[----:B------:R-:W-:Y:S02]  /*3610*/  ISETP.GT.AND P2, PT, R4, 0x4, PT ;  /* 0x000000040400780c */ /* 0x000fe40003f44270 */
[----:B------:R-:W-:Y:S02]  /*3620*/  PRMT R184, RZ, 0x7610, R184 ;  /* 0x00007610ffb87816 */ /* 0x000fe400000000b8 */
[----:B------:R-:W-:Y:S02]  /*3630*/  PRMT R183, RZ, 0x7610, R183 ;  /* 0x00007610ffb77816 */ /* 0x000fe400000000b7 */
[----:B------:R-:W1:Y:S01]  /*3640*/  LDC R188, c[0x0][0x238] ;  /* 0x00008e00ffbc7b82 */ /* 0x000e620000000800 */
[----:B--2---:R-:W-:-:S04]  /*3650*/  IADD3 R20, P1, R22, R8, RZ ;  /* 0x0000000816147210 */ /* 0x004fc80007f3e0ff */
[----:B------:R-:W-:-:S03]  /*3660*/  LEA.HI.X.SX32 R21, R22, R7, 0x1, P1 ;  /* 0x0000000716157211 */ /* 0x000fc600008f0eff */
[----:B------:R-:W2:Y:S01]  /*3670*/  LDC R190, c[0x0][0x238] ;  /* 0x00008e00ffbe7b82 */ /* 0x000ea20000000800 */
[C---:B------:R-:W-:Y:S01]  /*3680*/  IADD3 R18, P3, R23.reuse, R8, RZ ;  /* 0x0000000817127210 */ /* 0x040fe20007f7e0ff */
[----:B------:R4:W2:Y:S06]  /*3690*/  @P0 LDG.E.U8 R187, desc[UR14][R20.64] ;  /* 0x0000000e14bb0981 */ /* 0x0008ac000c1e1100 */
[----:B------:R-:W4:Y:S01]  /*36a0*/  LDC R22, c[0x0][0x238] ;  /* 0x00008e00ff167b82 */ /* 0x000f220000000800 */
[----:B------:R-:W-:Y:S02]  /*36b0*/  LEA.HI.X.SX32 R19, R23, R7, 0x1, P3 ;  /* 0x0000000717137211 */ /* 0x000fe400018f0eff */
[----:B------:R-:W-:-:S03]  /*36c0*/  ISETP.GT.AND P1, PT, R4, 0x5, PT ;  /* 0x000000050400780c */ /* 0x000fc60003f24270 */
[----:B------:R0:W2:Y:S01]  /*36d0*/  @P2 LDG.E.U8 R185, desc[UR14][R18.64] ;  /* 0x0000000e12b92981 */ /* 0x0000a2000c1e1100 */
[----:B----4-:R-:W-:-:S05]  /*36e0*/  IMAD R23, R22, 0x5, RZ ;  /* 0x0000000516177824 */ /* 0x010fca00078e02ff */
[----:B------:R-:W-:-:S04]  /*36f0*/  IADD3 R20, P4, R23, R8, RZ ;  /* 0x0000000817147210 */ /* 0x000fc80007f9e0ff */
[----:B------:R-:W-:Y:S02]  /*3700*/  LEA.HI.X.SX32 R21, R23, R7, 0x1, P4 ;  /* 0x0000000717157211 */ /* 0x000fe400020f0eff */
[----:B------:R-:W4:Y:S01]  /*3710*/  LDC R23, c[0x0][0x238] ;  /* 0x00008e00ff177b82 */ /* 0x000f220000000800 */
[----:B------:R-:W-:Y:S02]  /*3720*/  IMAD R22, R22, 0x6, RZ ;  /* 0x0000000616167824 */ /* 0x000fe400078e02ff */
[----:B------:R1:W2:Y:S03]  /*3730*/  @P1 LDG.E.U8 R186, desc[UR14][R20.64] ;  /* 0x0000000e14ba1981 */ /* 0x0002a6000c1e1100 */
[----:B0-----:R-:W-:-:S04]  /*3740*/  IADD3 R18, P3, R22, R8, RZ ;  /* 0x0000000816127210 */ /* 0x001fc80007f7e0ff */
[----:B------:R-:W-:Y:S01]  /*3750*/  LEA.HI.X.SX32 R19, R22, R7, 0x1, P3 ;  /* 0x0000000716137211 */ /* 0x000fe200018f0eff */
[----:B----4-:R-:W-:-:S05]  /*3760*/  IMAD R22, R23, 0x7, RZ ;  /* 0x0000000717167824 */ /* 0x010fca00078e02ff */
[----:B-1----:R-:W-:-:S04]  /*3770*/  IADD3 R20, P4, R22, R8, RZ ;  /* 0x0000000816147210 */ /* 0x002fc80007f9e0ff */
[----:B------:R-:W-:Y:S02]  /*3780*/  LEA.HI.X.SX32 R21, R22, R7, 0x1, P4 ;  /* 0x0000000716157211 */ /* 0x000fe400020f0eff */
[----:B------:R-:W0:Y:S01]  /*3790*/  LDC R22, c[0x0][0x238] ;  /* 0x00008e00ff167b82 */ /* 0x000e220000000800 */
[C---:B------:R-:W-:Y:S01]  /*37a0*/  ISETP.GT.AND P0, PT, R4.reuse, 0x6, PT ;  /* 0x000000060400780c */ /* 0x040fe20003f04270 */
[----:B------:R-:W-:Y:S01]  /*37b0*/  IMAD.SHL.U32 R23, R23, 0x8, RZ ;  /* 0x0000000817177824 */ /* 0x000fe200078e00ff */
[C---:B------:R-:W-:Y:S02]  /*37c0*/  ISETP.GT.AND P2, PT, R4.reuse, 0x7, PT ;  /* 0x000000070400780c */ /* 0x040fe40003f44270 */
[----:B------:R-:W-:Y:S02]  /*37d0*/  ISETP.GT.AND P1, PT, R4, 0x8, PT ;  /* 0x000000080400780c */ /* 0x000fe40003f24270 */
[----:B------:R-:W-:-:S07]  /*37e0*/  PRMT R17, RZ, 0x7610, R17 ;  /* 0x00007610ff117816 */ /* 0x000fce0000000011 */
[----:B------:R1:W4:Y:S01]  /*37f0*/  @P0 LDG.E.U8 R184, desc[UR14][R18.64] ;  /* 0x0000000e12b80981 */ /* 0x000322000c1e1100 */
[C---:B0-----:R-:W-:Y:S02]  /*3800*/  IMAD R11, R22.reuse, 0x9, RZ ;  /* 0x00000009160b7824 */ /* 0x041fe400078e02ff */
[----:B------:R-:W-:Y:S01]  /*3810*/  IMAD R2, R22, 0xa, RZ ;  /* 0x0000000a16027824 */ /* 0x000fe200078e02ff */
[----:B------:R0:W4:Y:S01]  /*3820*/  @P2 LDG.E.U8 R183, desc[UR14][R20.64] ;  /* 0x0000000e14b72981 */ /* 0x000122000c1e1100 */
[----:B------:R-:W0:Y:S01]  /*3830*/  LDC R22, c[0x0][0x238] ;  /* 0x00008e00ff167b82 */ /* 0x000e220000000800 */
[C---:B-1----:R-:W-:Y:S02]  /*3840*/  IADD3 R18, P3, R23.reuse, R8, RZ ;  /* 0x0000000817127210 */ /* 0x042fe40007f7e0ff */
[----:B------:R-:W-:Y:S02]  /*3850*/  ISETP.GT.AND P0, PT, R4, 0x9, PT ;  /* 0x000000090400780c */ /* 0x000fe40003f04270 */
[----:B------:R-:W-:-:S02]  /*3860*/  LEA.HI.X.SX32 R19, R23, R7, 0x1, P3 ;  /* 0x0000000717137211 */ /* 0x000fc400018f0eff */
[----:B0-----:R-:W-:-:S03]  /*3870*/  IADD3 R20, P4, R11, R8, RZ ;  /* 0x000000080b147210 */ /* 0x001fc60007f9e0ff */
[----:B------:R0:W4:Y:S01]  /*3880*/  @P1 LDG.E.U8 R17, desc[UR14][R18.64] ;  /* 0x0000000e12111981 */ /* 0x000122000c1e1100 */
[----:B------:R-:W-:Y:S02]  /*3890*/  PRMT R173, RZ, 0x7610, R173 ;  /* 0x00007610ffad7816 */ /* 0x000fe400000000ad */
[----:B------:R-:W-:-:S05]  /*38a0*/  LEA.HI.X.SX32 R21, R11, R7, 0x1, P4 ;  /* 0x000000070b157211 */ /* 0x000fca00020f0eff */
[----:B------:R1:W4:Y:S01]  /*38b0*/  @P0 LDG.E.U8 R173, desc[UR14][R20.64] ;  /* 0x0000000e14ad0981 */ /* 0x000322000c1e1100 */
[----:B0-----:R-:W-:-:S04]  /*38c0*/  IADD3 R18, P3, R2, R8, RZ ;  /* 0x0000000802127210 */ /* 0x001fc80007f7e0ff */
[----:B------:R-:W-:Y:S01]  /*38d0*/  LEA.HI.X.SX32 R19, R2, R7, 0x1, P3 ;  /* 0x0000000702137211 */ /* 0x000fe200018f0eff */
[C---:B------:R-:W-:Y:S02]  /*38e0*/  IMAD R11, R22.reuse, 0xb, RZ ;  /* 0x0000000b160b7824 */ /* 0x040fe400078e02ff */
[----:B------:R-:W-:-:S03]  /*38f0*/  IMAD R2, R22, 0xc, RZ ;  /* 0x0000000c16027824 */ /* 0x000fc600078e02ff */
[CC--:B------:R-:W-:Y:S02]  /*3900*/  IADD3 R22, P4, R11.reuse, R8.reuse, RZ ;  /* 0x000000080b167210 */ /* 0x0c0fe40007f9e0ff */
[----:B-1----:R-:W-:Y:S02]  /*3910*/  IADD3 R20, P3, R2, R8, RZ ;  /* 0x0000000802147210 */ /* 0x002fe40007f7e0ff */
[----:B------:R-:W-:Y:S02]  /*3920*/  ISETP.GT.AND P2, PT, R4, 0xa, PT ;  /* 0x0000000a0400780c */ /* 0x000fe40003f44270 */
[-C--:B------:R-:W-:Y:S01]  /*3930*/  LEA.HI.X.SX32 R23, R11, R7.reuse, 0x1, P4 ;  /* 0x000000070b177211 */ /* 0x080fe200020f0eff */
[----:B------:R-:W-:Y:S01]  /*3940*/  IMAD R11, R152, 0xd, RZ ;  /* 0x0000000d980b7824 */ /* 0x000fe200078e02ff */
[----:B------:R-:W-:Y:S01]  /*3950*/  LEA.HI.X.SX32 R21, R2, R7, 0x1, P3 ;  /* 0x0000000702157211 */ /* 0x000fe200018f0eff */
[----:B------:R-:W-:Y:S02]  /*3960*/  IMAD R2, R152, 0xe, RZ ;  /* 0x0000000e98027824 */ /* 0x000fe400078e02ff */
[----:B------:R-:W0:Y:S01]  /*3970*/  LDC R152, c[0x0][0x238] ;  /* 0x00008e00ff987b82 */ /* 0x000e220000000800 */
[----:B------:R-:W-:-:S02]  /*3980*/  ISETP.GT.AND P1, PT, R4, 0xb, PT ;  /* 0x0000000b0400780c */ /* 0x000fc40003f24270 */
[----:B------:R-:W-:Y:S02]  /*3990*/  PRMT R163, RZ, 0x7610, R163 ;  /* 0x00007610ffa37816 */ /* 0x000fe400000000a3 */
[----:B------:R-:W-:Y:S02]  /*39a0*/  ISETP.GT.AND P0, PT, R4, 0xc, PT ;  /* 0x0000000c0400780c */ /* 0x000fe40003f04270 */
[----:B------:R-:W-:Y:S02]  /*39b0*/  PRMT R182, RZ, 0x7610, R182 ;  /* 0x00007610ffb67816 */ /* 0x000fe400000000b6 */
[----:B------:R1:W4:Y:S05]  /*39c0*/  @P2 LDG.E.U8 R163, desc[UR14][R18.64] ;  /* 0x0000000e12a32981 */ /* 0x00032a000c1e1100 */
[----:B------:R1:W4:Y:S02]  /*39d0*/  @P1 LDG.E.U8 R182, desc[UR14][R22.64] ;  /* 0x0000000e16b61981 */ /* 0x000324000c1e1100 */
[----:B-1----:R-:W-:-:S02]  /*39e0*/  PRMT R18, RZ, 0x7610, R18 ;  /* 0x00007610ff127816 */ /* 0x002fc40000000012 */
[----:B------:R-:W-:-:S04]  /*39f0*/  IADD3 R22, P4, R11, R8, RZ ;  /* 0x000000080b167210 */ /* 0x000fc80007f9e0ff */
[----:B------:R1:W4:Y:S01]  /*3a00*/  @P0 LDG.E.U8 R18, desc[UR14][R20.64] ;  /* 0x0000000e14120981 */ /* 0x000322000c1e1100 */
[----:B------:R-:W-:Y:S01]  /*3a10*/  LEA.HI.X.SX32 R23, R11, R7, 0x1, P4 ;  /* 0x000000070b177211 */ /* 0x000fe200020f0eff */
[----:B0-----:R-:W-:Y:S01]  /*3a20*/  IMAD R11, R152, 0xf, RZ ;  /* 0x0000000f980b7824 */ /* 0x001fe200078e02ff */
[----:B-1----:R-:W-:-:S04]  /*3a30*/  IADD3 R20, P3, R2, R8, RZ ;  /* 0x0000000802147210 */ /* 0x002fc80007f7e0ff */
[----:B------:R-:W-:Y:S01]  /*3a40*/  LEA.HI.X.SX32 R21, R2, R7, 0x1, P3 ;  /* 0x0000000702157211 */ /* 0x000fe200018f0eff */
[----:B------:R-:W-:Y:S02]  /*3a50*/  IMAD.SHL.U32 R2, R152, 0x10, RZ ;  /* 0x0000001098027824 */ /* 0x000fe400078e00ff */
[----:B------:R-:W0:Y:S01]  /*3a60*/  LDC R152, c[0x0][0x238] ;  /* 0x00008e00ff987b82 */ /* 0x000e220000000800 */
[C---:B------:R-:W-:Y:S02]  /*3a70*/  ISETP.GT.AND P2, PT, R4.reuse, 0xd, PT ;  /* 0x0000000d0400780c */ /* 0x040fe40003f44270 */
[----:B------:R-:W-:Y:S02]  /*3a80*/  ISETP.GT.AND P1, PT, R4, 0xe, PT ;  /* 0x0000000e0400780c */ /* 0x000fe40003f24270 */
[----:B------:R-:W-:Y:S02]  /*3a90*/  PRMT R171, RZ, 0x7610, R171 ;  /* 0x00007610ffab7816 */ /* 0x000fe400000000ab */
[----:B------:R-:W-:-:S07]  /*3aa0*/  PRMT R162, RZ, 0x7610, R162 ;  /* 0x00007610ffa27816 */ /* 0x000fce00000000a2 */
[----:B------:R1:W4:Y:S04]  /*3ab0*/  @P2 LDG.E.U8 R171, desc[UR14][R22.64] ;  /* 0x0000000e16ab2981 */ /* 0x000328000c1e1100 */
[----:B------:R3:W4:Y:S01]  /*3ac0*/  @P1 LDG.E.U8 R162, desc[UR14][R20.64] ;  /* 0x0000000e14a21981 */ /* 0x000722000c1e1100 */
[CC--:B-1----:R-:W-:Y:S02]  /*3ad0*/  IADD3 R22, P4, R11.reuse, R8.reuse, RZ ;  /* 0x000000080b167210 */ /* 0x0c2fe40007f9e0ff */
[----:B---3--:R-:W-:Y:S02]  /*3ae0*/  IADD3 R20, P3, R2, R8, RZ ;  /* 0x0000000802147210 */ /* 0x008fe40007f7e0ff */
[-C--:B------:R-:W-:Y:S01]  /*3af0*/  LEA.HI.X.SX32 R23, R11, R7.reuse, 0x1, P4 ;  /* 0x000000070b177211 */ /* 0x080fe200020f0eff */
[----:B0-----:R-:W-:Y:S01]  /*3b00*/  IMAD R11, R152, 0x11, RZ ;  /* 0x00000011980b7824 */ /* 0x001fe200078e02ff */
[----:B------:R-:W-:Y:S01]  /*3b10*/  LEA.HI.X.SX32 R21, R2, R7, 0x1, P3 ;  /* 0x0000000702157211 */ /* 0x000fe200018f0eff */
[----:B------:R-:W-:-:S02]  /*3b20*/  IMAD R2, R152, 0x12, RZ ;  /* 0x0000001298027824 */ /* 0x000fc400078e02ff */
[----:B------:R-:W0:Y:S01]  /*3b30*/  LDC R152, c[0x0][0x238] ;  /* 0x00008e00ff987b82 */ /* 0x000e220000000800 */
[C---:B------:R-:W-:Y:S02]  /*3b40*/  ISETP.GT.AND P0, PT, R4.reuse, 0xf, PT ;  /* 0x0000000f0400780c */ /* 0x040fe40003f04270 */
[C---:B------:R-:W-:Y:S02]  /*3b50*/  ISETP.GT.AND P2, PT, R4.reuse, 0x10, PT ;  /* 0x000000100400780c */ /* 0x040fe40003f44270 */
[----:B------:R-:W-:Y:S02]  /*3b60*/  PRMT R181, RZ, 0x7610, R181 ;  /* 0x00007610ffb57816 */ /* 0x000fe400000000b5 */
[----:B------:R-:W-:Y:S02]  /*3b70*/  PRMT R19, RZ, 0x7610, R19 ;  /* 0x00007610ff137816 */ /* 0x000fe40000000013 */
[----:B------:R-:W-:-:S05]  /*3b80*/  ISETP.GT.AND P1, PT, R4, 0x11, PT ;  /* 0x000000110400780c */ /* 0x000fca0003f24270 */
[----:B------:R1:W3:Y:S04]  /*3b90*/  @P0 LDG.E.U8 R181, desc[UR14][R22.64] ;  /* 0x0000000e16b50981 */ /* 0x0002e8000c1e1100 */
[----:B------:R2:W3:Y:S01]  /*3ba0*/  @P2 LDG.E.U8 R19, desc[UR14][R20.64] ;  /* 0x0000000e14132981 */ /* 0x0004e2000c1e1100 */
[----:B------:R-:W-:Y:S02]  /*3bb0*/  PRMT R172, RZ, 0x7610, R172 ;  /* 0x00007610ffac7816 */ /* 0x000fe400000000ac */
[CC--:B-1----:R-:W-:Y:S02]  /*3bc0*/  IADD3 R22, P4, R11.reuse, R8.reuse, RZ ;  /* 0x000000080b167210 */ /* 0x0c2fe40007f9e0ff */
[----:B--2---:R-:W-:Y:S02]  /*3bd0*/  IADD3 R20, P3, R2, R8, RZ ;  /* 0x0000000802147210 */ /* 0x004fe40007f7e0ff */
[-C--:B------:R-:W-:Y:S01]  /*3be0*/  LEA.HI.X.SX32 R23, R11, R7.reuse, 0x1, P4 ;  /* 0x000000070b177211 */ /* 0x080fe200020f0eff */
[----:B0-----:R-:W-:Y:S01]  /*3bf0*/  IMAD R11, R152, 0x13, RZ ;  /* 0x00000013980b7824 */ /* 0x001fe200078e02ff */
[----:B------:R-:W-:Y:S01]  /*3c00*/  LEA.HI.X.SX32 R21, R2, R7, 0x1, P3 ;  /* 0x0000000702157211 */ /* 0x000fe200018f0eff */
[----:B------:R-:W-:-:S02]  /*3c10*/  IMAD R2, R152, 0x14, RZ ;  /* 0x0000001498027824 */ /* 0x000fc400078e02ff */
[----:B------:R0:W2:Y:S01]  /*3c20*/  @P1 LDG.E.U8 R172, desc[UR14][R22.64] ;  /* 0x0000000e16ac1981 */ /* 0x0000a2000c1e1100 */
[CC--:B------:R-:W-:Y:S02]  /*3c30*/  IADD3 R152, P4, R11.reuse, R8.reuse, RZ ;  /* 0x000000080b987210 */ /* 0x0c0fe40007f9e0ff */
[----:B------:R-:W-:Y:S02]  /*3c40*/  ISETP.GT.AND P0, PT, R4, 0x12, PT ;  /* 0x000000120400780c */ /* 0x000fe40003f04270 */
[----:B------:R-:W-:Y:S02]  /*3c50*/  LEA.HI.X.SX32 R153, R11, R7, 0x1, P4 ;  /* 0x000000070b997211 */ /* 0x000fe400020f0eff */
[----:B0-----:R-:W-:Y:S01]  /*3c60*/  IADD3 R22, P3, R2, R8, RZ ;  /* 0x0000000802167210 */ /* 0x001fe20007f7e0ff */
[----:B------:R-:W-:-:S03]  /*3c70*/  IMAD R11, R154, 0x15, RZ ;  /* 0x000000159a0b7824 */ /* 0x000fc600078e02ff */
[----:B------:R-:W-:Y:S01]  /*3c80*/  LEA.HI.X.SX32 R23, R2, R7, 0x1, P3 ;  /* 0x0000000702177211 */ /* 0x000fe200018f0eff */
[----:B------:R-:W-:Y:S02]  /*3c90*/  IMAD R2, R154, 0x16, RZ ;  /* 0x000000169a027824 */ /* 0x000fe400078e02ff */
[----:B------:R-:W0:Y:S01]  /*3ca0*/  LDC R154, c[0x0][0x238] ;  /* 0x00008e00ff9a7b82 */ /* 0x000e220000000800 */
[C---:B------:R-:W-:Y:S02]  /*3cb0*/  ISETP.GT.AND P2, PT, R4.reuse, 0x13, PT ;  /* 0x000000130400780c */ /* 0x040fe40003f44270 */
[----:B------:R-:W-:Y:S02]  /*3cc0*/  PRMT R161, RZ, 0x7610, R161 ;  /* 0x00007610ffa17816 */ /* 0x000fe400000000a1 */
[----:B------:R-:W-:Y:S02]  /*3cd0*/  ISETP.GT.AND P1, PT, R4, 0x14, PT ;  /* 0x000000140400780c */ /* 0x000fe40003f24270 */
[----:B------:R-:W-:-:S02]  /*3ce0*/  PRMT R180, RZ, 0x7610, R180 ;  /* 0x00007610ffb47816 */ /* 0x000fc400000000b4 */
[----:B------:R1:W2:Y:S05]  /*3cf0*/  @P0 LDG.E.U8 R161, desc[UR14][R20.64] ;  /* 0x0000000e14a10981 */ /* 0x0002aa000c1e1100 */
[----:B------:R1:W2:Y:S02]  /*3d00*/  @P2 LDG.E.U8 R180, desc[UR14][R152.64] ;  /* 0x0000000e98b42981 */ /* 0x0002a4000c1e1100 */
[----:B-1----:R-:W-:Y:S02]  /*3d10*/  PRMT R20, RZ, 0x7610, R20 ;  /* 0x00007610ff147816 */ /* 0x002fe40000000014 */
[----:B------:R-:W-:-:S04]  /*3d20*/  IADD3 R152, P4, R11, R8, RZ ;  /* 0x000000080b987210 */ /* 0x000fc80007f9e0ff */
[----:B------:R1:W2:Y:S01]  /*3d30*/  @P1 LDG.E.U8 R20, desc[UR14][R22.64] ;  /* 0x0000000e16141981 */ /* 0x0002a2000c1e1100 */
[----:B------:R-:W-:Y:S01]  /*3d40*/  LEA.HI.X.SX32 R153, R11, R7, 0x1, P4 ;  /* 0x000000070b997211 */ /* 0x000fe200020f0eff */
[----:B0-----:R-:W-:Y:S01]  /*3d50*/  IMAD R11, R154, 0x17, RZ ;  /* 0x000000179a0b7824 */ /* 0x001fe200078e02ff */
[----:B-1----:R-:W-:-:S04]  /*3d60*/  IADD3 R22, P3, R2, R8, RZ ;  /* 0x0000000802167210 */ /* 0x002fc80007f7e0ff */
[----:B------:R-:W-:Y:S01]  /*3d70*/  LEA.HI.X.SX32 R23, R2, R7, 0x1, P3 ;  /* 0x0000000702177211 */ /* 0x000fe200018f0eff */
[----:B------:R-:W-:Y:S02]  /*3d80*/  IMAD R2, R154, 0x18, RZ ;  /* 0x000000189a027824 */ /* 0x000fe400078e02ff */
[----:B------:R-:W0:Y:S01]  /*3d90*/  LDC R154, c[0x0][0x238] ;  /* 0x00008e00ff9a7b82 */ /* 0x000e220000000800 */
[C---:B------:R-:W-:Y:S02]  /*3da0*/  ISETP.GT.AND P0, PT, R4.reuse, 0x15, PT ;  /* 0x000000150400780c */ /* 0x040fe40003f04270 */
[----:B------:R-:W-:Y:S02]  /*3db0*/  ISETP.GT.AND P2, PT, R4, 0x16, PT ;  /* 0x000000160400780c */ /* 0x000fe40003f44270 */
[----:B------:R-:W-:Y:S02]  /*3dc0*/  PRMT R165, RZ, 0x7610, R165 ;  /* 0x00007610ffa57816 */ /* 0x000fe400000000a5 */
[----:B------:R-:W-:-:S07]  /*3dd0*/  PRMT R160, RZ, 0x7610, R160 ;  /* 0x00007610ffa07816 */ /* 0x000fce00000000a0 */
[----:B------:R1:W2:Y:S04]  /*3de0*/  @P0 LDG.E.U8 R165, desc[UR14][R152.64] ;  /* 0x0000000e98a50981 */ /* 0x0002a8000c1e1100 */
[----:B------:R1:W2:Y:S02]  /*3df0*/  @P2 LDG.E.U8 R160, desc[UR14][R22.64] ;  /* 0x0000000e16a02981 */ /* 0x0002a4000c1e1100 */
[CC--:B-1----:R-:W-:Y:S02]  /*3e00*/  IADD3 R152, P4, R11.reuse, R8.reuse, RZ ;  /* 0x000000080b987210 */ /* 0x0c2fe40007f9e0ff */
[----:B------:R-:W-:Y:S02]  /*3e10*/  IADD3 R22, P3, R2, R8, RZ ;  /* 0x0000000802167210 */ /* 0x000fe40007f7e0ff */
        /* <DEDUP_REMOVED lines=10> */
[----:B------:R1:W2:Y:S04]  /*3ec0*/  @P1 LDG.E.U8 R179, desc[UR14][R152.64] ;  /* 0x0000000e98b31981 */ /* 0x0002a8000c1e1100 */
[----:B------:R1:W2:Y:S01]  /*3ed0*/  @P0 LDG.E.U8 R21, desc[UR14][R22.64] ;  /* 0x0000000e16150981 */ /* 0x0002a2000c1e1100 */
[----:B------:R-:W-:Y:S02]  /*3ee0*/  PRMT R167, RZ, 0x7610, R167 ;  /* 0x00007610ffa77816 */ /* 0x000fe400000000a7 */
[CC--:B-1----:R-:W-:Y:S02]  /*3ef0*/  IADD3 R152, P4, R11.reuse, R8.reuse, RZ ;  /* 0x000000080b987210 */ /* 0x0c2fe40007f9e0ff */
[----:B------:R-:W-:Y:S02]  /*3f00*/  IADD3 R22, P3, R2, R8, RZ ;  /* 0x0000000802167210 */ /* 0x000fe40007f7e0ff */
        /* <DEDUP_REMOVED lines=18> */
[----:B------:R4:W2:Y:S01]  /*4030*/  @P0 LDG.E.U8 R178, desc[UR14][R154.64] ;  /* 0x0000000e9ab20981 */ /* 0x0008a2000c1e1100 */
[----:B-1----:R-:W-:Y:S02]  /*4040*/  PRMT R22, RZ, 0x7610, R22 ;  /* 0x00007610ff167816 */ /* 0x002fe40000000016 */
[----:B----4-:R-:W-:-:S04]  /*4050*/  IADD3 R154, P4, R11, R8, RZ ;  /* 0x000000080b9a7210 */ /* 0x010fc80007f9e0ff */
        /* <DEDUP_REMOVED lines=29> */
[----:B------:R-:W-:Y:S02]  /*4230*/  IADD3 R152, P3, R2, R8, RZ ;  /* 0x0000000802987210 */ /* 0x000fe40007f7e0ff */
[-C--:B------:R-:W-:Y:S01]  /*4240*/  LEA.HI.X.SX32 R155, R11, R7.reuse, 0x1, P4 ;  /* 0x000000070b9b7211 */ /* 0x080fe200020f0eff */
[----:B0-----:R-:W-:Y:S01]  /*4250*/  IMAD R11, R174, 0x23, RZ ;  /* 0x00000023ae0b7824 */ /* 0x001fe200078e02ff */
[----:B------:R-:W-:Y:S01]  /*4260*/  LEA.HI.X.SX32 R153, R2, R7, 0x1, P3 ;  /* 0x0000000702997211 */ /* 0x000fe200018f0eff */
[----:B------:R-:W-:-:S02]  /*4270*/  IMAD R2, R174, 0x24, RZ ;  /* 0x00000024ae027824 */ /* 0x000fc400078e02ff */
[----:B------:R0:W3:Y:S01]  /*4280*/  @P0 LDG.E.U8 R169, desc[UR14][R154.64] ;  /* 0x0000000e9aa90981 */ /* 0x0000e2000c1e1100 */
[----:B------:R-:W-:-:S04]  /*4290*/  IADD3 R174, P4, R11, R8, RZ ;  /* 0x000000080bae7210 */ /* 0x000fc80007f9e0ff */
[----:B------:R-:W-:Y:S02]  /*42a0*/  LEA.HI.X.SX32 R175, R11, R7, 0x1, P4 ;  /* 0x000000070baf7211 */ /* 0x000fe400020f0eff */
[----:B0-----:R-:W-:Y:S01]  /*42b0*/  IADD3 R154, P3, R2, R8, RZ ;  /* 0x00000008029a7210 */ /* 0x001fe20007f7e0ff */
[----:B------:R-:W-:-:S03]  /*42c0*/  IMAD R11, R188, 0x25, RZ ;  /* 0x00000025bc0b7824 */ /* 0x000fc600078e02ff */
[----:B------:R-:W-:Y:S01]  /*42d0*/  LEA.HI.X.SX32 R155, R2, R7, 0x1, P3 ;  /* 0x00000007029b7211 */ /* 0x000fe200018f0eff */
[----:B------:R-:W-:Y:S02]  /*42e0*/  IMAD R2, R188, 0x26, RZ ;  /* 0x00000026bc027824 */ /* 0x000fe400078e02ff */
[----:B------:R-:W0:Y:S01]  /*42f0*/  LDC R188, c[0x0][0x238] ;  /* 0x00008e00ffbc7b82 */ /* 0x000e220000000800 */
[C---:B------:R-:W-:Y:S02]  /*4300*/  ISETP.GT.AND P2, PT, R4.reuse, 0x22, PT ;  /* 0x000000220400780c */ /* 0x040fe40003f44270 */
[C---:B------:R-:W-:Y:S02]  /*4310*/  ISETP.GT.AND P1, PT, R4.reuse, 0x23, PT ;  /* 0x000000230400780c */ /* 0x040fe40003f24270 */
[----:B------:R-:W-:Y:S02]  /*4320*/  PRMT R157, RZ, 0x7610, R157 ;  /* 0x00007610ff9d7816 */ /* 0x000fe4000000009d */
[----:B------:R-:W-:-:S02]  /*4330*/  ISETP.GT.AND P0, PT, R4, 0x24, PT ;  /* 0x000000240400780c */ /* 0x000fc40003f04270 */
[----:B------:R-:W-:-:S05]  /*4340*/  PRMT R176, RZ, 0x7610, R176 ;  /* 0x00007610ffb07816 */ /* 0x000fca00000000b0 */
[----:B------:R1:W3:Y:S04]  /*4350*/  @P2 LDG.E.U8 R157, desc[UR14][R152.64] ;  /* 0x0000000e989d2981 */ /* 0x0002e8000c1e1100 */
[----:B------:R1:W3:Y:S01]  /*4360*/  @P1 LDG.E.U8 R176, desc[UR14][R174.64] ;  /* 0x0000000eaeb01981 */ /* 0x0002e2000c1e1100 */
[----:B------:R-:W-:Y:S02]  /*4370*/  ISETP.GT.AND P1, PT, R4, 0x26, PT ;  /* 0x000000260400780c */ /* 0x000fe40003f24270 */
[----:B-1----:R-:W-:Y:S02]  /*4380*/  PRMT R152, RZ, 0x7610, R152 ;  /* 0x00007610ff987816 */ /* 0x002fe40000000098 */
[----:B------:R-:W-:-:S04]  /*4390*/  IADD3 R174, P4, R11, R8, RZ ;  /* 0x000000080bae7210 */ /* 0x000fc80007f9e0ff */
[----:B------:R1:W3:Y:S01]  /*43a0*/  @P0 LDG.E.U8 R152, desc[UR14][R154.64] ;  /* 0x0000000e9a980981 */ /* 0x0002e2000c1e1100 */
[----:B------:R-:W-:Y:S01]  /*43b0*/  LEA.HI.X.SX32 R175, R11, R7, 0x1, P4 ;  /* 0x000000070baf7211 */ /* 0x000fe200020f0eff */
[----:B0-----:R-:W-:Y:S01]  /*43c0*/  IMAD R11, R188, 0x27, RZ ;  /* 0x00000027bc0b7824 */ /* 0x001fe200078e02ff */
[----:B------:R-:W-:Y:S02]  /*43d0*/  PRMT R156, RZ, 0x7610, R156 ;  /* 0x00007610ff9c7816 */ /* 0x000fe4000000009c */
[----:B-1----:R-:W-:-:S04]  /*43e0*/  IADD3 R154, P3, R2, R8, RZ ;  /* 0x00000008029a7210 */ /* 0x002fc80007f7e0ff */
[----:B------:R-:W-:Y:S01]  /*43f0*/  LEA.HI.X.SX32 R155, R2, R7, 0x1, P3 ;  /* 0x00000007029b7211 */ /* 0x000fe200018f0eff */
[----:B------:R-:W-:Y:S01]  /*4400*/  IMAD R2, R188, 0x28, RZ ;  /* 0x00000028bc027824 */ /* 0x000fe200078e02ff */
[----:B------:R-:W-:-:S03]  /*4410*/  IADD3 R188, P4, R11, R8, RZ ;  /* 0x000000080bbc7210 */ /* 0x000fc60007f9e0ff */
[----:B------:R0:W3:Y:S01]  /*4420*/  @P1 LDG.E.U8 R156, desc[UR14][R154.64] ;  /* 0x0000000e9a9c1981 */ /* 0x0000e2000c1e1100 */
[----:B------:R-:W-:Y:S01]  /*4430*/  LEA.HI.X.SX32 R189, R11, R7, 0x1, P4 ;  /* 0x000000070bbd7211 */ /* 0x000fe200020f0eff */
[----:B------:R-:W-:Y:S01]  /*4440*/  IMAD R11, R190, 0x29, RZ ;  /* 0x00000029be0b7824 */ /* 0x000fe200078e02ff */
[----:B0-----:R-:W-:-:S04]  /*4450*/  IADD3 R154, P3, R2, R8, RZ ;  /* 0x00000008029a7210 */ /* 0x001fc80007f7e0ff */
[-C--:B------:R-:W-:Y:S01]  /*4460*/  LEA.HI.X.SX32 R155, R2, R7.reuse, 0x1, P3 ;  /* 0x00000007029b7211 */ /* 0x080fe200018f0eff */
[----:B------:R-:W-:Y:S01]  /*4470*/  IMAD R2, R190, 0x2a, RZ ;  /* 0x0000002abe027824 */ /* 0x000fe200078e02ff */
[C---:B------:R-:W-:Y:S02]  /*4480*/  IADD3 R190, P4, R11.reuse, R8, RZ ;  /* 0x000000080bbe7210 */ /* 0x040fe40007f9e0ff */
[C---:B------:R-:W-:Y:S02]  /*4490*/  ISETP.GT.AND P2, PT, R4.reuse, 0x25, PT ;  /* 0x000000250400780c */ /* 0x040fe40003f44270 */
[----:B------:R-:W-:Y:S02]  /*44a0*/  LEA.HI.X.SX32 R191, R11, R7, 0x1, P4 ;  /* 0x000000070bbf7211 */ /* 0x000fe400020f0eff */
[----:B------:R-:W0:Y:S01]  /*44b0*/  LDC R11, c[0x0][0x238] ;  /* 0x00008e00ff0b7b82 */ /* 0x000e220000000800 */
[----:B------:R-:W-:Y:S02]  /*44c0*/  PRMT R170, RZ, 0x7610, R170 ;  /* 0x00007610ffaa7816 */ /* 0x000fe400000000aa */
[----:B------:R-:W-:-:S02]  /*44d0*/  ISETP.GT.AND P0, PT, R4, 0x27, PT ;  /* 0x000000270400780c */ /* 0x000fc40003f04270 */
[----:B------:R-:W-:-:S04]  /*44e0*/  ISETP.GT.AND P1, PT, R4, 0x29, PT ;  /* 0x000000290400780c */ /* 0x000fc80003f24270 */
[----:B------:R1:W3:Y:S02]  /*44f0*/  @P2 LDG.E.U8 R170, desc[UR14][R174.64] ;  /* 0x0000000eaeaa2981 */ /* 0x0002e4000c1e1100 */
[----:B-1----:R-:W-:Y:S02]  /*4500*/  PRMT R175, RZ, 0x7610, R175 ;  /* 0x00007610ffaf7816 */ /* 0x002fe400000000af */
[----:B------:R-:W-:-:S04]  /*4510*/  PRMT R166, RZ, 0x7610, R166 ;  /* 0x00007610ffa67816 */ /* 0x000fc800000000a6 */
[----:B------:R1:W3:Y:S04]  /*4520*/  @P0 LDG.E.U8 R175, desc[UR14][R188.64] ;  /* 0x0000000ebcaf0981 */ /* 0x0002e8000c1e1100 */
[----:B------:R0:W3:Y:S01]  /*4530*/  @P1 LDG.E.U8 R166, desc[UR14][R190.64] ;  /* 0x0000000ebea61981 */ /* 0x0000e2000c1e1100 */
[----:B-1----:R-:W-:-:S04]  /*4540*/  IADD3 R188, P3, R2, R8, RZ ;  /* 0x0000000802bc7210 */ /* 0x002fc80007f7e0ff */
[----:B------:R-:W-:Y:S01]  /*4550*/  LEA.HI.X.SX32 R189, R2, R7, 0x1, P3 ;  /* 0x0000000702bd7211 */ /* 0x000fe200018f0eff */
[----:B0-----:R-:W-:Y:S01]  /*4560*/  IMAD R2, R11, 0x2b, RZ ;  /* 0x0000002b0b027824 */ /* 0x001fe200078e02ff */
[----:B------:R-:W-:-:S04]  /*4570*/  ISETP.GT.AND P2, PT, R4, 0x28, PT ;  /* 0x000000280400780c */ /* 0x000fc80003f44270 */
[----:B------:R-:W-:-:S04]  /*4580*/  IADD3 R190, P4, R2, R8, RZ ;  /* 0x0000000802be7210 */ /* 0x000fc80007f9e0ff */
[----:B------:R-:W-:Y:S02]  /*4590*/  LEA.HI.X.SX32 R191, R2, R7, 0x1, P4 ;  /* 0x0000000702bf7211 */ /* 0x000fe400020f0eff */
[----:B------:R-:W0:Y:S01]  /*45a0*/  LDC R2, c[0x0][0x238] ;  /* 0x00008e00ff027b82 */ /* 0x000e220000000800 */
[----:B------:R-:W-:Y:S02]  /*45b0*/  PRMT R153, RZ, 0x7610, R153 ;  /* 0x00007610ff997816 */ /* 0x000fe40000000099 */
[----:B------:R-:W-:Y:S01]  /*45c0*/  ISETP.GT.AND P0, PT, R4, 0x2a, PT ;  /* 0x0000002a0400780c */ /* 0x000fe20003f04270 */
[----:B------:R-:W-:-:S03]  /*45d0*/  IMAD R11, R11, 0x2c, RZ ;  /* 0x0000002c0b0b7824 */ /* 0x000fc600078e02ff */
[----:B------:R1:W3:Y:S01]  /*45e0*/  @P2 LDG.E.U8 R153, desc[UR14][R154.64] ;  /* 0x0000000e9a992981 */ /* 0x0002e2000c1e1100 */
[----:B------:R-:W-:Y:S02]  /*45f0*/  ISETP.GT.AND P2, PT, R4, 0x2b, PT ;  /* 0x0000002b0400780c */ /* 0x000fe40003f44270 */
[----:B-1----:R-:W-:Y:S02]  /*4600*/  PRMT R155, RZ, 0x7610, R155 ;  /* 0x00007610ff9b7816 */ /* 0x002fe4000000009b */
[----:B------:R-:W-:-:S04]  /*4610*/  PRMT R174, RZ, 0x7610, R174 ;  /* 0x00007610ffae7816 */ /* 0x000fc800000000ae */
[----:B------:R1:W3:Y:S05]  /*4620*/  @P0 LDG.E.U8 R155, desc[UR14][R188.64] ;  /* 0x0000000ebc9b0981 */ /* 0x0002ea000c1e1100 */
[----:B------:R2:W3:Y:S01]  /*4630*/  @P2 LDG.E.U8 R174, desc[UR14][R190.64] ;  /* 0x0000000ebeae2981 */ /* 0x0004e2000c1e1100 */
[----:B-1----:R-:W-:-:S04]  /*4640*/  IADD3 R188, P3, R11, R8, RZ ;  /* 0x000000080bbc7210 */ /* 0x002fc80007f7e0ff */
[----:B------:R-:W-:Y:S01]  /*4650*/  LEA.HI.X.SX32 R189, R11, R7, 0x1, P3 ;  /* 0x000000070bbd7211 */ /* 0x000fe200018f0eff */
[----:B0-----:R-:W-:-:S05]  /*4660*/  IMAD R11, R2, 0x2d, RZ ;  /* 0x0000002d020b7824 */ /* 0x001fca00078e02ff */
[----:B--2---:R-:W-:-:S04]  /*4670*/  IADD3 R190, P4, R11, R8, RZ ;  /* 0x000000080bbe7210 */ /* 0x004fc80007f9e0ff */
[----:B------:R-:W-:Y:S02]  /*4680*/  LEA.HI.X.SX32 R191, R11, R7, 0x1, P4 ;  /* 0x000000070bbf7211 */ /* 0x000fe400020f0eff */
[----:B------:R-:W0:Y:S01]  /*4690*/  LDC R11, c[0x0][0x238] ;  /* 0x00008e00ff0b7b82 */ /* 0x000e220000000800 */
[----:B------:R-:W-:Y:S02]  /*46a0*/  ISETP.GT.AND P1, PT, R4, 0x2c, PT ;  /* 0x0000002c0400780c */ /* 0x000fe40003f24270 */
[----:B------:R-:W-:Y:S01]  /*46b0*/  PRMT R154, RZ, 0x7610, R154 ;  /* 0x00007610ff9a7816 */ /* 0x000fe2000000009a */
[----:B------:R-:W-:-:S10]  /*46c0*/  IMAD R2, R2, 0x2e, RZ ;  /* 0x0000002e02027824 */ /* 0x000fd400078e02ff */
[----:B------:R1:W2:Y:S02]  /*46d0*/  @P1 LDG.E.U8 R154, desc[UR14][R188.64] ;  /* 0x0000000ebc9a1981 */ /* 0x0002a4000c1e1100 */
[----:B-1----:R-:W-:-:S04]  /*46e0*/  IADD3 R188, P3, R2, R8, RZ ;  /* 0x0000000802bc7210 */ /* 0x002fc80007f7e0ff */
[----:B------:R-:W-:Y:S01]  /*46f0*/  LEA.HI.X.SX32 R189, R2, R7, 0x1, P3 ;  /* 0x0000000702bd7211 */ /* 0x000fe200018f0eff */
[----:B0-----:R-:W-:Y:S02]  /*4700*/  IMAD R2, R11, 0x2f, RZ ;  /* 0x0000002f0b027824 */ /* 0x001fe400078e02ff */
[----:B------:R-:W0:Y:S01]  /*4710*/  LDC R11, c[0x0][0x238] ;  /* 0x00008e00ff0b7b82 */ /* 0x000e220000000800 */
[C---:B------:R-:W-:Y:S02]  /*4720*/  ISETP.GT.AND P0, PT, R4.reuse, 0x2d, PT ;  /* 0x0000002d0400780c */ /* 0x040fe40003f04270 */
[----:B------:R-:W-:Y:S02]  /*4730*/  ISETP.GT.AND P2, PT, R4, 0x2e, PT ;  /* 0x0000002e0400780c */ /* 0x000fe40003f44270 */
[----:B------:R-:W-:Y:S02]  /*4740*/  PRMT R194, RZ, 0x7610, R194 ;  /* 0x00007610ffc27816 */ /* 0x000fe400000000c2 */
[----:B------:R-:W-:-:S07]  /*4750*/  PRMT R193, RZ, 0x7610, R193 ;  /* 0x00007610ffc17816 */ /* 0x000fce00000000c1 */
[----:B------:R1:W2:Y:S04]  /*4760*/  @P0 LDG.E.U8 R194, desc[UR14][R190.64] ;  /* 0x0000000ebec20981 */ /* 0x0002a8000c1e1100 */
[----:B------:R4:W2:Y:S01]  /*4770*/  @P2 LDG.E.U8 R193, desc[UR14][R188.64] ;  /* 0x0000000ebcc12981 */ /* 0x0008a2000c1e1100 */
[-C--:B-1----:R-:W-:Y:S01]  /*4780*/  IADD3 R190, P3, R2, R8.reuse, RZ ;  /* 0x0000000802be7210 */ /* 0x082fe20007f7e0ff */
[C---:B0-----:R-:W-:Y:S02]  /*4790*/  IMAD R2, R11.reuse, 0x30, RZ ;  /* 0x000000300b027824 */ /* 0x041fe400078e02ff */
[----:B------:R-:W-:Y:S02]  /*47a0*/  IMAD R191, R11, 0x2f, RZ ;  /* 0x0000002f0bbf7824 */ /* 0x000fe400078e02ff */
[----:B------:R-:W0:Y:S01]  /*47b0*/  LDC R11, c[0x0][0x238] ;  /* 0x00008e00ff0b7b82 */ /* 0x000e220000000800 */
[----:B----4-:R-:W-:-:S07]  /*47c0*/  IADD3 R188, P0, R2, R8, RZ ;  /* 0x0000000802bc7210 */ /* 0x010fce0007f1e0ff */
[----:B------:R-:W1:Y:S01]  /*47d0*/  LDC R2, c[0x0][0x238] ;  /* 0x00008e00ff027b82 */ /* 0x000e620000000800 */
[----:B------:R-:W-:Y:S02]  /*47e0*/  ISETP.GT.AND P1, PT, R4, 0x2f, PT ;  /* 0x0000002f0400780c */ /* 0x000fe40003f24270 */
[----:B------:R-:W-:Y:S02]  /*47f0*/  PRMT R196, RZ, 0x7610, R196 ;  /* 0x00007610ffc47816 */ /* 0x000fe400000000c4 */
[----:B------:R-:W-:-:S09]  /*4800*/  LEA.HI.X.SX32 R191, R191, R7, 0x1, P3 ;  /* 0x00000007bfbf7211 */ /* 0x000fd200018f0eff */
[----:B------:R4:W2:Y:S01]  /*4810*/  @P1 LDG.E.U8 R196, desc[UR14][R190.64] ;  /* 0x0000000ebec41981 */ /* 0x0008a2000c1e1100 */
[----:B0-----:R-:W-:Y:S02]  /*4820*/  IMAD R189, R11, 0x30, RZ ;  /* 0x000000300bbd7824 */ /* 0x001fe400078e02ff */
[----:B-1----:R-:W-:-:S03]  /*4830*/  IMAD R11, R2, 0x31, RZ ;  /* 0x00000031020b7824 */ /* 0x002fc600078e02ff */
[----:B------:R-:W-:Y:S02]  /*4840*/  LEA.HI.X.SX32 R189, R189, R7, 0x1, P0 ;  /* 0x00000007bdbd7211 */ /* 0x000fe400000f0eff */
[----:B----4-:R-:W-:-:S04]  /*4850*/  IADD3 R190, P0, R11, R8, RZ ;  /* 0x000000080bbe7210 */ /* 0x010fc80007f1e0ff */
[----:B------:R-:W-:Y:S02]  /*4860*/  LEA.HI.X.SX32 R191, R11, R7, 0x1, P0 ;  /* 0x000000070bbf7211 */ /* 0x000fe400000f0eff */
[----:B------:R-:W0:Y:S01]  /*4870*/  LDC R11, c[0x0][0x238] ;  /* 0x00008e00ff0b7b82 */ /* 0x000e220000000800 */
[----:B------:R-:W-:Y:S02]  /*4880*/  ISETP.GT.AND P4, PT, R4, 0x30, PT ;  /* 0x000000300400780c */ /* 0x000fe40003f84270 */
[----:B------:R-:W-:Y:S01]  /*4890*/  PRMT R195, RZ, 0x7610, R195 ;  /* 0x00007610ffc37816 */ /* 0x000fe200000000c3 */
[----:B------:R-:W-:Y:S01]  /*48a0*/  IMAD R2, R2, 0x32, RZ ;  /* 0x0000003202027824 */ /* 0x000fe200078e02ff */
[----:B------:R-:W-:-:S09]  /*48b0*/  ISETP.GT.AND P2, PT, R4, 0x31, PT ;  /* 0x000000310400780c */ /* 0x000fd20003f44270 */
[----:B------:R1:W4:Y:S02]  /*48c0*/  @P4 LDG.E.U8 R195, desc[UR14][R188.64] ;  /* 0x0000000ebcc34981 */ /* 0x000324000c1e1100 */
[----:B-1----:R-:W-:-:S04]  /*48d0*/  IADD3 R188, P0, R2, R8, RZ ;  /* 0x0000000802bc7210 */ /* 0x002fc80007f1e0ff */
[----:B------:R-:W-:Y:S01]  /*48e0*/  LEA.HI.X.SX32 R189, R2, R7, 0x1, P0 ;  /* 0x0000000702bd7211 */ /* 0x000fe200000f0eff */
[----:B0-----:R-:W-:Y:S02]  /*48f0*/  IMAD R2, R11, 0x33, RZ ;  /* 0x000000330b027824 */ /* 0x001fe400078e02ff */
[----:B------:R-:W0:Y:S01]  /*4900*/  LDC R11, c[0x0][0x238] ;  /* 0x00008e00ff0b7b82 */ /* 0x000e220000000800 */
[----:B------:R-:W-:Y:S02]  /*4910*/  ISETP.GT.AND P1, PT, R4, 0x32, PT ;  /* 0x000000320400780c */ /* 0x000fe40003f24270 */
[----:B------:R-:W-:-:S06]  /*4920*/  PRMT R197, RZ, 0x7610, R197 ;  /* 0x00007610ffc57816 */ /* 0x000fcc00000000c5 */
[----:B------:R1:W4:Y:S02]  /*4930*/  @P2 LDG.E.U8 R197, desc[UR14][R190.64] ;  /* 0x0000000ebec52981 */ /* 0x000324000c1e1100 */
[----:B-1----:R-:W-:-:S06]  /*4940*/  PRMT R190, RZ, 0x7610, R190 ;  /* 0x00007610ffbe7816 */ /* 0x002fcc00000000be */
[----:B------:R1:W4:Y:S02]  /*4950*/  @P1 LDG.E.U8 R190, desc[UR14][R188.64] ;  /* 0x0000000ebcbe1981 */ /* 0x000324000c1e1100 */
[----:B-1----:R-:W-:-:S04]  /*4960*/  IADD3 R188, P0, R2, R8, RZ ;  /* 0x0000000802bc7210 */ /* 0x002fc80007f1e0ff */
[----:B------:R-:W-:Y:S01]  /*4970*/  LEA.HI.X.SX32 R189, R2, R7, 0x1, P0 ;  /* 0x0000000702bd7211 */ /* 0x000fe200000f0eff */
[----:B0-----:R-:W-:Y:S02]  /*4980*/  IMAD R2, R11, 0x34, RZ ;  /* 0x000000340b027824 */ /* 0x001fe400078e02ff */
[----:B------:R-:W0:Y:S01]  /*4990*/  LDC R11, c[0x0][0x238] ;  /* 0x00008e00ff0b7b82 */ /* 0x000e220000000800 */
[----:B------:R-:W-:Y:S02]  /*49a0*/  ISETP.GT.AND P2, PT, R4, 0x33, PT ;  /* 0x000000330400780c */ /* 0x000fe40003f44270 */
[----:B------:R-:W-:-:S11]  /*49b0*/  PRMT R191, RZ, 0x7610, R191 ;  /* 0x00007610ffbf7816 */ /* 0x000fd600000000bf */
        /* <DEDUP_REMOVED lines=56> */
[----:B------:R1:W4:Y:S01]  /*4d40*/  @P1 LDG.E.U8 R205, desc[UR14][R188.64] ;  /* 0x0000000ebccd1981 */ /* 0x000322000c1e1100 */
[----:B------:R-:W-:Y:S02]  /*4d50*/  ISETP.GT.AND P1, PT, R4, 0x3c, PT ;  /* 0x0000003c0400780c */ /* 0x000fe40003f24270 */
[----:B-1----:R-:W-:-:S04]  /*4d60*/  IADD3 R188, P0, R2, R8, RZ ;  /* 0x0000000802bc7210 */ /* 0x002fc80007f1e0ff */
[----:B------:R-:W-:Y:S01]  /*4d70*/  LEA.HI.X.SX32 R189, R2, R7, 0x1, P0 ;  /* 0x0000000702bd7211 */ /* 0x000fe200000f0eff */
[----:B0-----:R-:W-:Y:S02]  /*4d80*/  IMAD R2, R11, 0x3d, RZ ;  /* 0x0000003d0b027824 */ /* 0x001fe400078e02ff */
[----:B------:R-:W0:Y:S01]  /*4d90*/  LDC R11, c[0x0][0x238] ;  /* 0x00008e00ff0b7b82 */ /* 0x000e220000000800 */
[----:B------:R-:W-:-:S06]  /*4da0*/  PRMT R206, RZ, 0x7610, R206 ;  /* 0x00007610ffce7816 */ /* 0x000fcc00000000ce */
[----:B------:R1:W4:Y:S01]  /*4db0*/  @P1 LDG.E.U8 R206, desc[UR14][R188.64] ;  /* 0x0000000ebcce1981 */ /* 0x000322000c1e1100 */
[----:B------:R-:W-:Y:S02]  /*4dc0*/  ISETP.GT.AND P1, PT, R4, 0x3d, PT ;  /* 0x0000003d0400780c */ /* 0x000fe40003f24270 */
[----:B------:R-:W-:Y:S02]  /*4dd0*/  PRMT R207, RZ, 0x7610, R207 ;  /* 0x00007610ffcf7816 */ /* 0x000fe400000000cf */
[----:B-1----:R-:W-:-:S04]  /*4de0*/  IADD3 R188, P0, R2, R8, RZ ;  /* 0x0000000802bc7210 */ /* 0x002fc80007f1e0ff */
[----:B------:R-:W-:Y:S01]  /*4df0*/  LEA.HI.X.SX32 R189, R2, R7, 0x1, P0 ;  /* 0x0000000702bd7211 */ /* 0x000fe200000f0eff */
[----:B0-----:R-:W-:-:S04]  /*4e00*/  IMAD R2, R11, 0x3e, RZ ;  /* 0x0000003e0b027824 */ /* 0x001fc800078e02ff */
[----:B------:R0:W4:Y:S01]  /*4e10*/  @P1 LDG.E.U8 R207, desc[UR14][R188.64] ;  /* 0x0000000ebccf1981 */ /* 0x000122000c1e1100 */
[----:B------:R-:W-:Y:S02]  /*4e20*/  ISETP.GT.AND P1, PT, R4, 0x3e, PT ;  /* 0x0000003e0400780c */ /* 0x000fe40003f24270 */
[----:B------:R-:W-:Y:S02]  /*4e30*/  PRMT R208, RZ, 0x7610, R208 ;  /* 0x00007610ffd07816 */ /* 0x000fe400000000d0 */
[----:B0-----:R-:W-:Y:S02]  /*4e40*/  IADD3 R188, P0, R2, R8, RZ ;  /* 0x0000000802bc7210 */ /* 0x001fe40007f1e0ff */
[----:B------:R-:W-:Y:S02]  /*4e50*/  ISETP.GT.AND P2, PT, R4, 0x3f, PT ;  /* 0x0000003f0400780c */ /* 0x000fe40003f44270 */
[----:B------:R-:W-:Y:S01]  /*4e60*/  LEA.HI.X.SX32 R189, R2, R7, 0x1, P0 ;  /* 0x0000000702bd7211 */ /* 0x000fe200000f0eff */
[----:B------:R-:W-:Y:S01]  /*4e70*/  IMAD R2, R3, 0x3f, RZ ;  /* 0x0000003f03027824 */ /* 0x000fe200078e02ff */
[----:B------:R-:W-:-:S03]  /*4e80*/  ISETP.GT.AND P0, PT, R4, RZ, PT ;  /* 0x000000ff0400720c */ /* 0x000fc60003f04270 */
[----:B------:R0:W4:Y:S01]  /*4e90*/  @P1 LDG.E.U8 R208, desc[UR14][R188.64] ;  /* 0x0000000ebcd01981 */ /* 0x000122000c1e1100 */
[----:B------:R-:W-:Y:S02]  /*4ea0*/  PRMT R209, RZ, 0x7610, R209 ;  /* 0x00007610ffd17816 */ /* 0x000fe400000000d1 */
[----:B0-----:R-:W-:-:S04]  /*4eb0*/  IADD3 R188, P1, R2, R8, RZ ;  /* 0x0000000802bc7210 */ /* 0x001fc80007f3e0ff */
[----:B------:R-:W-:Y:S02]  /*4ec0*/  LEA.HI.X.SX32 R189, R2, R7, 0x1, P1 ;  /* 0x0000000702bd7211 */ /* 0x000fe400008f0eff */
[----:B------:R-:W-:Y:S01]  /*4ed0*/  PRMT R210, RZ, 0x7610, R210 ;  /* 0x00007610ffd27816 */ /* 0x000fe200000000d2 */
[----:B------:R-:W2:Y:S04]  /*4ee0*/  LDL.LU R2, [R1+0x34] ;  /* 0x0000340001027983 */ /* 0x000ea80000300800 */
[----:B------:R0:W4:Y:S02]  /*4ef0*/  @P2 LDG.E.U8 R209, desc[UR14][R188.64] ;  /* 0x0000000ebcd12981 */ /* 0x000124000c1e1100 */
[----:B0-----:R-:W-:Y:S02]  /*4f00*/  @P0 IMAD.MOV.U32 R188, RZ, RZ, R8 ;  /* 0x000000ffffbc0224 */ /* 0x001fe400078e0008 */
[----:B------:R-:W-:-:S05]  /*4f10*/  @P0 IMAD.MOV.U32 R189, RZ, RZ, R7 ;  /* 0x000000ffffbd0224 */ /* 0x000fca00078e0007 */
[----:B------:R0:W4:Y:S01]  /*4f20*/  @P0 LDG.E.U8 R210, desc[UR14][R188.64] ;  /* 0x0000000ebcd20981 */ /* 0x000122000c1e1100 */
[----:B------:R-:W-:Y:S02]  /*4f30*/  ISETP.GE.AND P0, PT, R6, R4, PT ;  /* 0x000000040600720c */ /* 0x000fe40003f06270 */
[----:B------:R-:W-:Y:S02]  /*4f40*/  SHF.R.S32.HI R3, RZ, 0x1f, R5 ;  /* 0x0000001fff037819 */ /* 0x000fe40000011405 */
[----:B------:R-:W-:Y:S02]  /*4f50*/  PRMT R211, RZ, 0x7610, R211 ;  /* 0x00007610ffd37816 */ /* 0x000fe400000000d3 */
[----:B0-----:R-:W-:-:S05]  /*4f60*/  IADD3 R188, P1, R5, R12, RZ ;  /* 0x0000000c05bc7210 */ /* 0x001fca0007f3e0ff */
[----:B------:R-:W-:Y:S01]  /*4f70*/  IMAD.X R189, R3, 0x1, R16, P1 ;  /* 0x0000000103bd7824 */ /* 0x000fe200008e0610 */
[----:B------:R-:W-:Y:S01]  /*4f80*/  BAR.SYNC.DEFER_BLOCKING 0x0 ;  /* 0x0000000000007b1d */ /* 0x000fe20000010000 */
[----:B------:R-:W-:Y:S02]  /*4f90*/  PRMT R212, RZ, 0x7610, R212 ;  /* 0x00007610ffd47816 */ /* 0x000fe400000000d4 */
[----:B------:R-:W-:-:S03]  /*4fa0*/  PRMT R213, RZ, 0x7610, R213 ;  /* 0x00007610ffd57816 */ /* 0x000fc600000000d5 */
[----:B------:R0:W3:Y:S02]  /*4fb0*/  @!P0 LDG.E.U8 R211, desc[UR14][R188.64] ;  /* 0x0000000ebcd38981 */ /* 0x0000e4000c1e1100 */
[----:B0-----:R-:W-:-:S05]  /*4fc0*/  IADD3 R188, P1, R5, R13, RZ ;  /* 0x0000000d05bc7210 */ /* 0x001fca0007f3e0ff */
[----:B------:R-:W-:-:S05]  /*4fd0*/  IMAD.X R189, R3, 0x1, R10, P1 ;  /* 0x0000000103bd7824 */ /* 0x000fca00008e060a */
[----:B------:R0:W2:Y:S02]  /*4fe0*/  @!P0 LDG.E.U8 R212, desc[UR14][R188.64] ;  /* 0x0000000ebcd48981 */ /* 0x0000a4000c1e1100 */
[----:B0-----:R-:W-:-:S05]  /*4ff0*/  IADD3 R188, P1, R5, R14, RZ ;  /* 0x0000000e05bc7210 */ /* 0x001fca0007f3e0ff */
[----:B------:R-:W-:-:S05]  /*5000*/  IMAD.X R189, R3, 0x1, R9, P1 ;  /* 0x0000000103bd7824 */ /* 0x000fca00008e0609 */
[----:B------:R0:W4:Y:S01]  /*5010*/  @!P0 LDG.E.U8 R213, desc[UR14][R188.64] ;  /* 0x0000000ebcd58981 */ /* 0x000122000c1e1100 */
[----:B------:R-:W-:Y:S02]  /*5020*/  PRMT R214, RZ, 0x7610, R214 ;  /* 0x00007610ffd67816 */ /* 0x000fe400000000d6 */
        /* <DEDUP_REMOVED lines=11> */
[----:B------:R-:W-:-:S03]  /*50e0*/  PRMT R217, RZ, 0x7610, R217 ;  /* 0x00007610ffd97816 */ /* 0x000fc600000000d9 */
[----:B------:R1:W-:Y:S01]  /*50f0*/  STL [R1+0x7c], R8 ;  /* 0x00007c0801007387 */ /* 0x0003e20000100800 */
[----:B0-----:R-:W-:-:S03]  /*5100*/  IADD3 R188, P1, R5, R225, RZ ;  /* 0x000000e105bc7210 */ /* 0x001fc60007f3e0ff */
[----:B-1----:R-:W4:Y:S02]  /*5110*/  LDL.LU R8, [R1+0x14] ;  /* 0x0000140001087983 */ /* 0x002f240000300800 */
[----:B------:R-:W-:Y:S02]  /*5120*/  IMAD.X R189, R3, 0x1, R224, P1 ;  /* 0x0000000103bd7824 */ /* 0x000fe400008e06e0 */
[----:B------:R0:W-:Y:S01]  /*5130*/  STL [R1+0x74], R7 ;  /* 0x0000740701007387 */ /* 0x0001e20000100800 */
[----:B------:R-:W-:Y:S02]  /*5140*/  LOP3.LUT R192, R192, 0xffff, RZ, 0xc0, !PT ;  /* 0x0000ffffc0c07812 */ /* 0x000fe400078ec0ff */
[----:B------:R-:W-:Y:S01]  /*5150*/  LOP3.LUT R187, R187, 0xffff, RZ, 0xc0, !PT ;  /* 0x0000ffffbbbb7812 */ /* 0x000fe200078ec0ff */
[----:B------:R1:W4:Y:S01]  /*5160*/  @!P0 LDG.E.U8 R217, desc[UR14][R188.64] ;  /* 0x0000000ebcd98981 */ /* 0x000322000c1e1100 */
[----:B------:R-:W-:-:S03]  /*5170*/  LOP3.LUT R185, R185, 0xffff, RZ, 0xc0, !PT ;  /* 0x0000ffffb9b97812 */ /* 0x000fc600078ec0ff */
[----:B0-----:R-:W4:Y:S04]  /*5180*/  LDL.LU R7, [R1+0x24] ;  /* 0x0000240001077983 */ /* 0x001f280000300800 */
[----:B------:R0:W-:Y:S01]  /*5190*/  STL [R1+0xa0], R4 ;  /* 0x0000a00401007387 */ /* 0x0001e20000100800 */
[----:B-1----:R-:W-:-:S03]  /*51a0*/  IADD3 R188, P1, R5, R227, RZ ;  /* 0x000000e305bc7210 */ /* 0x002fc60007f3e0ff */
[----:B------:R-:W4:Y:S01]  /*51b0*/  LDL.LU R6, [R1+0x3c] ;  /* 0x00003c0001067983 */ /* 0x000f220000300800 */
[----:B------:R-:W-:-:S03]  /*51c0*/  LOP3.LUT R186, R186, 0xffff, RZ, 0xc0, !PT ;  /* 0x0000ffffbaba7812 */ /* 0x000fc600078ec0ff */
[----:B------:R-:W-:Y:S01]  /*51d0*/  STL [R1+0xa4], R12 ;  /* 0x0000a40c01007387 */ /* 0x000fe20000100800 */
[----:B------:R-:W-:-:S03]  /*51e0*/  PRMT R11, R192, 0x3340, R187 ;  /* 0x00003340c00b7816 */ /* 0x000fc600000000bb */
[----:B------:R-:W-:Y:S01]  /*51f0*/  STL [R1+0xa8], R16 ;  /* 0x0000a81001007387 */ /* 0x000fe20000100800 */
[----:B------:R-:W-:Y:S01]  /*5200*/  PRMT R192, RZ, 0x7610, R192 ;  /* 0x00007610ffc07816 */ /* 0x000fe200000000c0 */
[----:B------:R-:W-:Y:S01]  /*5210*/  IMAD.X R189, R3, 0x1, R226, P1 ;  /* 0x0000000103bd7824 */ /* 0x000fe200008e06e2 */
[----:B0-----:R-:W-:Y:S02]  /*5220*/  PRMT R4, R185, 0x3340, R186 ;  /* 0x00003340b9047816 */ /* 0x001fe400000000ba */
[----:B------:R-:W-:Y:S02]  /*5230*/  IADD3 R186, P1, R5, R229, RZ ;  /* 0x000000e505ba7210 */ /* 0x000fe40007f3e0ff */
[----:B------:R0:W4:Y:S01]  /*5240*/  @!P0 LDG.E.U8 R192, desc[UR14][R188.64] ;  /* 0x0000000ebcc08981 */ /* 0x000122000c1e1100 */
[----:B------:R-:W-:Y:S02]  /*5250*/  LOP3.LUT R184, R184, 0xffff, RZ, 0xc0, !PT ;  /* 0x0000ffffb8b87812 */ /* 0x000fe400078ec0ff */
[----:B------:R-:W-:Y:S01]  /*5260*/  IMAD.X R187, R3, 0x1, R228, P1 ;  /* 0x0000000103bb7824 */ /* 0x000fe200008e06e4 */
[----:B------:R-:W-:-:S02]  /*5270*/  LOP3.LUT R183, R183, 0xffff, RZ, 0xc0, !PT ;  /* 0x0000ffffb7b77812 */ /* 0x000fc400078ec0ff */
[----:B0-----:R-:W-:-:S06]  /*5280*/  PRMT R188, RZ, 0x7610, R188 ;  /* 0x00007610ffbc7816 */ /* 0x001fcc00000000bc */
[----:B------:R0:W4:Y:S02]  /*5290*/  @!P0 LDG.E.U8 R188, desc[UR14][R186.64] ;  /* 0x0000000ebabc8981 */ /* 0x000124000c1e1100 */
[----:B0-----:R-:W-:Y:S02]  /*52a0*/  SHF.R.S32.HI R187, RZ, 0x1f, R5 ;  /* 0x0000001fffbb7819 */ /* 0x001fe40000011405 */
[----:B------:R-:W-:Y:S02]  /*52b0*/  PRMT R186, RZ, 0x7610, R186 ;  /* 0x00007610ffba7816 */ /* 0x000fe400000000ba */
[----:B------:R-:W-:Y:S02]  /*52c0*/  LOP3.LUT R163, R163, 0xffff, RZ, 0xc0, !PT ;  /* 0x0000ffffa3a37812 */ /* 0x000fe400078ec0ff */
[----:B------:R-:W-:Y:S02]  /*52d0*/  LOP3.LUT R182, R182, 0xffff, RZ, 0xc0, !PT ;  /* 0x0000ffffb6b67812 */ /* 0x000fe400078ec0ff */
[----:B------:R-:W-:-:S02]  /*52e0*/  LOP3.LUT R17, R17, 0xffff, RZ, 0xc0, !PT ;  /* 0x0000ffff11117812 */ /* 0x000fc400078ec0ff */
[----:B------:R-:W-:Y:S02]  /*52f0*/  LOP3.LUT R173, R173, 0xffff, RZ, 0xc0, !PT ;  /* 0x0000ffffadad7812 */ /* 0x000fe400078ec0ff */
[----:B------:R-:W-:Y:S02]  /*5300*/  LOP3.LUT R162, R162, 0xffff, RZ, 0xc0, !PT ;  /* 0x0000ffffa2a27812 */ /* 0x000fe400078ec0ff */
[----:B------:R-:W-:Y:S02]  /*5310*/  LOP3.LUT R181, R181, 0xffff, RZ, 0xc0, !PT ;  /* 0x0000ffffb5b57812 */ /* 0x000fe400078ec0ff */
[----:B------:R-:W-:Y:S02]  /*5320*/  LOP3.LUT R18, R18, 0xffff, RZ, 0xc0, !PT ;  /* 0x0000ffff12127812 */ /* 0x000fe400078ec0ff */
[----:B------:R-:W-:Y:S02]  /*5330*/  LOP3.LUT R171, R171, 0xffff, RZ, 0xc0, !PT ;  /* 0x0000ffffabab7812 */ /* 0x000fe400078ec0ff */
[----:B------:R-:W-:-:S02]  /*5340*/  LOP3.LUT R19, R19, 0xffff, RZ, 0xc0, !PT ;  /* 0x0000ffff13137812 */ /* 0x000fc400078ec0ff */
[----:B------:R-:W-:Y:S02]  /*5350*/  LOP3.LUT R172, R172, 0xffff, RZ, 0xc0, !PT ;  /* 0x0000ffffacac7812 */ /* 0x000fe400078ec0ff */
[----:B------:R-:W-:Y:S02]  /*5360*/  LOP3.LUT R161, R161, 0xffff, RZ, 0xc0, !PT ;  /* 0x0000ffffa1a17812 */ /* 0x000fe400078ec0ff */
[----:B------:R-:W-:Y:S02]  /*5370*/  LOP3.LUT R180, R180, 0xffff, RZ, 0xc0, !PT ;  /* 0x0000ffffb4b47812 */ /* 0x000fe400078ec0ff */
[----:B------:R-:W-:Y:S02]  /*5380*/  LOP3.LUT R20, R20, 0xffff, RZ, 0xc0, !PT ;  /* 0x0000ffff14147812 */ /* 0x000fe400078ec0ff */
[----:B------:R-:W-:Y:S01]  /*5390*/  LOP3.LUT R165, R165, 0xffff, RZ, 0xc0, !PT ;  /* 0x0000ffffa5a57812 */ /* 0x000fe200078ec0ff */
[----:B---3--:R-:W-:Y:S04]  /*53a0*/  STL [R1+0xac], R211 ;  /* 0x0000acd301007387 */ /* 0x008fe80000100800 */
[----:B------:R-:W-:Y:S04]  /*53b0*/  STL [R1+0xb0], R13 ;  /* 0x0000b00d01007387 */ /* 0x000fe80000100800 */
[----:B------:R-:W-:Y:S04]  /*53c0*/  STL [R1+0xb4], R10 ;  /* 0x0000b40a01007387 */ /* 0x000fe80000100800 */
[----:B--2---:R-:W-:Y:S04]  /*53d0*/  STL [R1+0xb8], R212 ;  /* 0x0000b8d401007387 */ /* 0x004fe80000100800 */
[----:B------:R-:W-:Y:S04]  /*53e0*/  STL [R1+0xbc], R14 ;  /* 0x0000bc0e01007387 */ /* 0x000fe80000100800 */
[----:B------:R-:W-:Y:S04]  /*53f0*/  STL [R1+0xc0], R9 ;  /* 0x0000c00901007387 */ /* 0x000fe80000100800 */
[----:B----4-:R-:W-:Y:S04]  /*5400*/  STL [R1+0xc4], R213 ;  /* 0x0000c4d501007387 */ /* 0x010fe80000100800 */
[----:B------:R-:W-:Y:S04]  /*5410*/  STL [R1+0xc8], R219 ;  /* 0x0000c8db01007387 */ /* 0x000fe80000100800 */
[----:B------:R-:W-:Y:S04]  /*5420*/  STL [R1+0xcc], R218 ;  /* 0x0000ccda01007387 */ /* 0x000fe80000100800 */
[----:B------:R-:W-:Y:S04]  /*5430*/  STL [R1+0xd0], R214 ;  /* 0x0000d0d601007387 */ /* 0x000fe80000100800 */
[----:B------:R-:W-:Y:S04]  /*5440*/  STL [R1+0xd4], R221 ;  /* 0x0000d4dd01007387 */ /* 0x000fe80000100800 */
[----:B------:R-:W-:Y:S04]  /*5450*/  STL [R1+0xd8], R220 ;  /* 0x0000d8dc01007387 */ /* 0x000fe80000100800 */
[----:B------:R-:W-:Y:S04]  /*5460*/  STL [R1+0xdc], R215 ;  /* 0x0000dcd701007387 */ /* 0x000fe80000100800 */
[----:B------:R-:W-:Y:S04]  /*5470*/  STL [R1+0xe0], R223 ;  /* 0x0000e0df01007387 */ /* 0x000fe80000100800 */
[----:B------:R0:W-:Y:S02]  /*5480*/  STL [R1+0xe4], R222 ;  /* 0x0000e4de01007387 */ /* 0x0001e40000100800 */
[----:B0-----:R-:W-:-:S02]  /*5490*/  PRMT R222, R184, 0x3340, R183 ;  /* 0x00003340b8de7816 */ /* 0x001fc400000000b7 */
[----:B------:R-:W-:-:S05]  /*54a0*/  IADD3 R184, P1, R5, R231, RZ ;  /* 0x000000e705b87210 */ /* 0x000fca0007f3e0ff */
[----:B------:R-:W-:-:S05]  /*54b0*/  IMAD.X R185, R187, 0x1, R230, P1 ;  /* 0x00000001bbb97824 */ /* 0x000fca00008e06e6 */
[----:B------:R0:W2:Y:S01]  /*54c0*/  @!P0 LDG.E.U8 R186, desc[UR14][R184.64] ;  /* 0x0000000eb8ba8981 */ /* 0x0000a2000c1e1100 */
[----:B------:R-:W-:Y:S02]  /*54d0*/  PRMT R223, R163, 0x3340, R182 ;  /* 0x00003340a3df7816 */ /* 0x000fe400000000b6 */
[----:B0-----:R-:W-:-:S05]  /*54e0*/  IADD3 R184, P1, R5, R233, RZ ;  /* 0x000000e905b87210 */ /* 0x001fca0007f3e0ff */
[----:B------:R-:W-:Y:S01]  /*54f0*/  IMAD.X R185, R187, 0x1, R232, P1 ;  /* 0x00000001bbb97824 */ /* 0x000fe200008e06e8 */
[----:B------:R-:W-:Y:S02]  /*5500*/  IADD3 R182, P1, R5, R235, RZ ;  /* 0x000000eb05b67210 */ /* 0x000fe40007f3e0ff */
[--C-:B------:R-:W-:Y:S02]  /*5510*/  PRMT R215, R17, 0x3340, R173.reuse ;  /* 0x0000334011d77816 */ /* 0x100fe400000000ad */
[----:B------:R-:W-:Y:S01]  /*5520*/  PRMT R173, RZ, 0x7610, R173 ;  /* 0x00007610ffad7816 */ /* 0x000fe200000000ad */
[----:B------:R-:W-:-:S05]  /*5530*/  IMAD.X R183, R187, 0x1, R234, P1 ;  /* 0x00000001bbb77824 */ /* 0x000fca00008e06ea */
[----:B------:R0:W3:Y:S01]  /*5540*/  @!P0 LDG.E.U8 R173, desc[UR14][R182.64] ;  /* 0x0000000eb6ad8981 */ /* 0x0000e2000c1e1100 */
[----:B------:R-:W-:Y:S02]  /*5550*/  PRMT R220, R162, 0x3340, R181 ;  /* 0x00003340a2dc7816 */ /* 0x000fe400000000b5 */
[----:B0-----:R-:W-:-:S05]  /*5560*/  IADD3 R182, P1, R5, R237, RZ ;  /* 0x000000ed05b67210 */ /* 0x001fca0007f3e0ff */
[----:B------:R-:W-:Y:S01]  /*5570*/  IMAD.X R183, R187, 0x1, R236, P1 ;  /* 0x00000001bbb77824 */ /* 0x000fe200008e06ec */
[----:B------:R-:W-:Y:S02]  /*5580*/  IADD3 R162, P1, R5, R239, RZ ;  /* 0x000000ef05a27210 */ /* 0x000fe40007f3e0ff */
[----:B------:R-:W-:-:S03]  /*5590*/  PRMT R221, R18, 0x3340, R171 ;  /* 0x0000334012dd7816 */ /* 0x000fc600000000ab */
[----:B------:R-:W-:Y:S01]  /*55a0*/  IMAD.X R163, R187, 0x1, R238, P1 ;  /* 0x00000001bba37824 */ /* 0x000fe200008e06ee */
[----:B------:R-:W-:Y:S02]  /*55b0*/  IADD3 R18, P1, R5, R241, RZ ;  /* 0x000000f105127210 */ /* 0x000fe40007f3e0ff */
[--C-:B------:R-:W-:Y:S02]  /*55c0*/  PRMT R218, R19, 0x3340, R172.reuse ;  /* 0x0000334013da7816 */ /* 0x100fe400000000ac */
[----:B------:R-:W-:Y:S01]  /*55d0*/  PRMT R172, RZ, 0x7610, R172 ;  /* 0x00007610ffac7816 */ /* 0x000fe200000000ac */
[----:B------:R-:W-:Y:S01]  /*55e0*/  IMAD.X R19, R187, 0x1, R240, P1 ;  /* 0x00000001bb137824 */ /* 0x000fe200008e06f0 */
[----:B------:R-:W-:-:S04]  /*55f0*/  PRMT R214, R161, 0x3340, R180 ;  /* 0x00003340a1d67816 */ /* 0x000fc800000000b4 */
[----:B------:R0:W4:Y:S01]  /*5600*/  @!P0 LDG.E.U8 R172, desc[UR14][R18.64] ;  /* 0x0000000e12ac8981 */ /* 0x000122000c1e1100 */
[----:B------:R-:W-:Y:S02]  /*5610*/  PRMT R180, RZ, 0x7610, R180 ;  /* 0x00007610ffb47816 */ /* 0x000fe400000000b4 */
[----:B0-----:R-:W-:-:S05]  /*5620*/  IADD3 R18, P1, R5, R243, RZ ;  /* 0x000000f305127210 */ /* 0x001fca0007f3e0ff */
[----:B------:R-:W-:Y:S01]  /*5630*/  IMAD.X R19, R187, 0x1, R242, P1 ;  /* 0x00000001bb137824 */ /* 0x000fe200008e06f2 */
[----:B------:R-:W-:-:S04]  /*5640*/  PRMT R213, R20, 0x3340, R165 ;  /* 0x0000334014d57816 */ /* 0x000fc800000000a5 */
[----:B------:R0:W2:Y:S01]  /*5650*/  @!P0 LDG.E.U8 R180, desc[UR14][R18.64] ;  /* 0x0000000e12b48981 */ /* 0x0000a2000c1e1100 */
[----:B------:R-:W-:Y:S02]  /*5660*/  PRMT R165, RZ, 0x7610, R165 ;  /* 0x00007610ffa57816 */ /* 0x000fe400000000a5 */
[----:B0-----:R-:W-:-:S05]  /*5670*/  IADD3 R18, P1, R5, R245, RZ ;  /* 0x000000f505127210 */ /* 0x001fca0007f3e0ff */
[----:B------:R-:W-:Y:S01]  /*5680*/  IMAD.X R19, R187, 0x1, R244, P1 ;  /* 0x00000001bb137824 */ /* 0x000fe200008e06f4 */
[----:B------:R0:W-:Y:S04]  /*5690*/  STL [R1+0x54], R4 ;  /* 0x0000540401007387 */ /* 0x0001e80000100800 */
[----:B------:R1:W3:Y:S04]  /*56a0*/  @!P0 LDG.E.U8 R165, desc[UR14][R18.64] ;  /* 0x0000000e12a58981 */ /* 0x0002e8000c1e1100 */
[----:B------:R-:W4:Y:S04]  /*56b0*/  LDL R3, [R1+0x4] ;  /* 0x0000040001037983 */ /* 0x000f280000100800 */
[----:B0-----:R-:W2:Y:S01]  /*56c0*/  LDL R4, [R1+0xc] ;  /* 0x00000c0001047983 */ /* 0x001ea20000100800 */
[----:B-1----:R-:W-:-:S03]  /*56d0*/  IADD3 R18, P1, R5, R247, RZ ;  /* 0x000000f705127210 */ /* 0x002fc60007f3e0ff */
[----:B------:R-:W3:Y:S02]  /*56e0*/  LDL R12, [R1+0x18] ;  /* 0x00001800010c7983 */ /* 0x000ee40000100800 */
[----:B------:R-:W-:Y:S02]  /*56f0*/  IMAD.X R19, R187, 0x1, R246, P1 ;  /* 0x00000001bb137824 */ /* 0x000fe400008e06f6 */
[----:B------:R-:W3:Y:S04]  /*5700*/  LDL R189, [R1+0x20] ;  /* 0x0000200001bd7983 */ /* 0x000ee80000100800 */
[----:B------:R-:W3:Y:S04]  /*5710*/  LDL R16, [R1+0x1c] ;  /* 0x00001c0001107983 */ /* 0x000ee80000100800 */
[----:B------:R0:W-:Y:S01]  /*5720*/  STL [R1+0x94], R246 ;  /* 0x000094f601007387 */ /* 0x0001e20000100800 */
[----:B------:R-:W-:-:S02]  /*5730*/  LOP3.LUT R160, R160, 0xffff, RZ, 0xc0, !PT ;  /* 0x0000ffffa0a07812 */ /* 0x000fc400078ec0ff */
[----:B------:R-:W-:Y:S01]  /*5740*/  LOP3.LUT R179, R179, 0xffff, RZ, 0xc0, !PT ;  /* 0x0000ffffb3b37812 */ /* 0x000fe200078ec0ff */
[----:B0-----:R-:W4:Y:S03]  /*5750*/  LDL.LU R246, [R1] ;  /* 0x0000000001f67983 */ /* 0x001f260000300800 */
[--C-:B------:R-:W-:Y:S02]  /*5760*/  PRMT R219, R160, 0x3340, R179.reuse ;  /* 0x00003340a0db7816 */ /* 0x100fe400000000b3 */
[----:B------:R-:W-:Y:S02]  /*5770*/  PRMT R179, RZ, 0x7610, R179 ;  /* 0x00007610ffb37816 */ /* 0x000fe400000000b3 */
[----:B------:R-:W-:Y:S02]  /*5780*/  LOP3.LUT R21, R21, 0xffff, RZ, 0xc0, !PT ;  /* 0x0000ffff15157812 */ /* 0x000fe400078ec0ff */
[----:B------:R-:W-:-:S02]  /*5790*/  LOP3.LUT R167, R167, 0xffff, RZ, 0xc0, !PT ;  /* 0x0000ffffa7a77812 */ /* 0x000fc400078ec0ff */
[----:B------:R0:W3:Y:S02]  /*57a0*/  @!P0 LDG.E.U8 R179, desc[UR14][R18.64] ;  /* 0x0000000e12b38981 */ /* 0x0000e4000c1e1100 */
[--C-:B------:R-:W-:Y:S02]  /*57b0*/  PRMT R14, R21, 0x3340, R167.reuse ;  /* 0x00003340150e7816 */ /* 0x100fe400000000a7 */
[----:B------:R-:W-:Y:S02]  /*57c0*/  PRMT R167, RZ, 0x7610, R167 ;  /* 0x00007610ffa77816 */ /* 0x000fe400000000a7 */
[----:B0-----:R-:W-:-:S05]  /*57d0*/  IADD3 R18, P1, R5, R249, RZ ;  /* 0x000000f905127210 */ /* 0x001fca0007f3e0ff */
[----:B------:R-:W-:-:S05]  /*57e0*/  IMAD.X R19, R187, 0x1, R248, P1 ;  /* 0x00000001bb137824 */ /* 0x000fca00008e06f8 */
[----:B------:R0:W3:Y:S04]  /*57f0*/  @!P0 LDG.E.U8 R167, desc[UR14][R18.64] ;  /* 0x0000000e12a78981 */ /* 0x0000e8000c1e1100 */
[----:B------:R1:W-:Y:S01]  /*5800*/  STL [R1+0x90], R250 ;  /* 0x000090fa01007387 */ /* 0x0003e20000100800 */
[----:B0-----:R-:W-:-:S05]  /*5810*/  IADD3 R18, P1, R5, R251, RZ ;  /* 0x000000fb05127210 */ /* 0x001fca0007f3e0ff */
[----:B------:R-:W-:Y:S02]  /*5820*/  IMAD.X R19, R187, 0x1, R250, P1 ;  /* 0x00000001bb137824 */ /* 0x000fe400008e06fa */
[----:B-1----:R-:W2:Y:S01]  /*5830*/  LDL.LU R250, [R1+0x8] ;  /* 0x0000080001fa7983 */ /* 0x002ea20000300800 */
[----:B------:R-:W-:Y:S02]  /*5840*/  LOP3.LUT R159, R159, 0xffff, RZ, 0xc0, !PT ;  /* 0x0000ffff9f9f7812 */ /* 0x000fe400078ec0ff */
[----:B------:R-:W-:-:S04]  /*5850*/  LOP3.LUT R178, R178, 0xffff, RZ, 0xc0, !PT ;  /* 0x0000ffffb2b27812 */ /* 0x000fc800078ec0ff */
[--C-:B------:R-:W-:Y:S02]  /*5860*/  PRMT R9, R159, 0x3340, R178.reuse ;  /* 0x000033409f097816 */ /* 0x100fe400000000b2 */
[----:B------:R-:W-:-:S06]  /*5870*/  PRMT R178, RZ, 0x7610, R178 ;  /* 0x00007610ffb27816 */ /* 0x000fcc00000000b2 */
[----:B------:R4:W3:Y:S04]  /*5880*/  @!P0 LDG.E.U8 R178, desc[UR14][R18.64] ;  /* 0x0000000e12b28981 */ /* 0x0008e8000c1e1100 */
[----:B------:R0:W-:Y:S01]  /*5890*/  STL [R1+0x8c], R252 ;  /* 0x00008cfc01007387 */ /* 0x0001e20000100800 */
[----:B------:R-:W-:Y:S02]  /*58a0*/  LOP3.LUT R22, R22, 0xffff, RZ, 0xc0, !PT ;  /* 0x0000ffff16167812 */ /* 0x000fe400078ec0ff */
[----:B------:R-:W-:-:S04]  /*58b0*/  LOP3.LUT R168, R168, 0xffff, RZ, 0xc0, !PT ;  /* 0x0000ffffa8a87812 */ /* 0x000fc800078ec0ff */
[--C-:B------:R-:W-:Y:S02]  /*58c0*/  PRMT R10, R22, 0x3340, R168.reuse ;  /* 0x00003340160a7816 */ /* 0x100fe400000000a8 */
[----:B------:R-:W-:Y:S02]  /*58d0*/  PRMT R168, RZ, 0x7610, R168 ;  /* 0x00007610ffa87816 */ /* 0x000fe400000000a8 */
[----:B----4-:R-:W-:-:S05]  /*58e0*/  IADD3 R18, P1, R5, R246, RZ ;  /* 0x000000f605127210 */ /* 0x010fca0007f3e0ff */
[----:B------:R-:W-:Y:S02]  /*58f0*/  IMAD.X R19, R187, 0x1, R252, P1 ;  /* 0x00000001bb137824 */ /* 0x000fe400008e06fc */
[----:B0-----:R-:W4:Y:S04]  /*5900*/  LDL.LU R252, [R1+0x10] ;  /* 0x0000100001fc7983 */ /* 0x001f280000300800 */
[----:B------:R2:W3:Y:S04]  /*5910*/  @!P0 LDG.E.U8 R168, desc[UR14][R18.64] ;  /* 0x0000000e12a88981 */ /* 0x0004e8000c1e1100 */
[----:B------:R-:W3:Y:S01]  /*5920*/  LDL R20, [R1+0x30] ;  /* 0x0000300001147983 */ /* 0x000ee20000100800 */
[----:B--2---:R-:W-:-:S05]  /*5930*/  IADD3 R18, P1, R5, R250, RZ ;  /* 0x000000fa05127210 */ /* 0x004fca0007f3e0ff */
[----:B------:R-:W-:Y:S02]  /*5940*/  IMAD.X R19, R187, 0x1, R3, P1 ;  /* 0x00000001bb137824 */ /* 0x000fe400008e0603 */
[----:B------:R-:W2:Y:S01]  /*5950*/  LDL R3, [R1+0x28] ;  /* 0x0000280001037983 */ /* 0x000ea20000100800 */
[----:B------:R-:W-:Y:S02]  /*5960*/  LOP3.LUT R158, R158, 0xffff, RZ, 0xc0, !PT ;  /* 0x0000ffff9e9e7812 */ /* 0x000fe400078ec0ff */
[----:B------:R-:W-:-:S04]  /*5970*/  LOP3.LUT R177, R177, 0xffff, RZ, 0xc0, !PT ;  /* 0x0000ffffb1b17812 */ /* 0x000fc800078ec0ff */
[--C-:B------:R-:W-:Y:S02]  /*5980*/  PRMT R212, R158, 0x3340, R177.reuse ;  /* 0x000033409ed47816 */ /* 0x100fe400000000b1 */
[----:B------:R-:W-:Y:S02]  /*5990*/  PRMT R177, RZ, 0x7610, R177 ;  /* 0x00007610ffb17816 */ /* 0x000fe400000000b1 */
[----:B------:R-:W-:Y:S02]  /*59a0*/  LOP3.LUT R23, R23, 0xffff, RZ, 0xc0, !PT ;  /* 0x0000ffff17177812 */ /* 0x000fe400078ec0ff */
[----:B------:R-:W-:Y:S02]  /*59b0*/  LOP3.LUT R169, R169, 0xffff, RZ, 0xc0, !PT ;  /* 0x0000ffffa9a97812 */ /* 0x000fe400078ec0ff */
[----:B------:R4:W2:Y:S02]  /*59c0*/  @!P0 LDG.E.U8 R177, desc[UR14][R18.64] ;  /* 0x0000000e12b18981 */ /* 0x0008a4000c1e1100 */
[----:B------:R-:W-:-:S02]  /*59d0*/  PRMT R211, R23, 0x3340, R169 ;  /* 0x0000334017d37816 */ /* 0x000fc400000000a9 */
[----:B------:R-:W-:Y:S02]  /*59e0*/  PRMT R169, RZ, 0x7610, R169 ;  /* 0x00007610ffa97816 */ /* 0x000fe400000000a9 */
[----:B------:R-:W-:Y:S02]  /*59f0*/  LOP3.LUT R157, R157, 0xffff, RZ, 0xc0, !PT ;  /* 0x0000ffff9d9d7812 */ /* 0x000fe400078ec0ff */
[----:B------:R-:W-:-:S04]  /*5a00*/  LOP3.LUT R176, R176, 0xffff, RZ, 0xc0, !PT ;  /* 0x0000ffffb0b07812 */ /* 0x000fc800078ec0ff */
[--C-:B------:R-:W-:Y:S02]  /*5a10*/  PRMT R13, R157, 0x3340, R176.reuse ;  /* 0x000033409d0d7816 */ /* 0x100fe400000000b0 */
[----:B------:R-:W-:Y:S02]  /*5a20*/  PRMT R176, RZ, 0x7610, R176 ;  /* 0x00007610ffb07816 */ /* 0x000fe400000000b0 */
[----:B------:R-:W-:Y:S02]  /*5a30*/  LOP3.LUT R152, R152, 0xffff, RZ, 0xc0, !PT ;  /* 0x0000ffff98987812 */ /* 0x000fe400078ec0ff */
[----:B------:R-:W-:Y:S02]  /*5a40*/  LOP3.LUT R170, R170, 0xffff, RZ, 0xc0, !PT ;  /* 0x0000ffffaaaa7812 */ /* 0x000fe400078ec0ff */
[----:B------:R-:W-:Y:S02]  /*5a50*/  LOP3.LUT R156, R156, 0xffff, RZ, 0xc0, !PT ;  /* 0x0000ffff9c9c7812 */ /* 0x000fe400078ec0ff */
[----:B------:R-:W-:-:S02]  /*5a60*/  LOP3.LUT R175, R175, 0xffff, RZ, 0xc0, !PT ;  /* 0x0000ffffafaf7812 */ /* 0x000fc400078ec0ff */
[----:B----4-:R-:W-:-:S05]  /*5a70*/  IADD3 R18, P1, R5, R252, RZ ;  /* 0x000000fc05127210 */ /* 0x010fca0007f3e0ff */
[----:B------:R-:W-:Y:S02]  /*5a80*/  IMAD.X R19, R187, 0x1, R4, P1 ;  /* 0x00000001bb137824 */ /* 0x000fe400008e0604 */
[----:B------:R-:W4:Y:S04]  /*5a90*/  LDL R4, [R1+0x2c] ;  /* 0x00002c0001047983 */ /* 0x000f280000100800 */
[----:B------:R3:W4:Y:S02]  /*5aa0*/  @!P0 LDG.E.U8 R169, desc[UR14][R18.64] ;  /* 0x0000000e12a98981 */ /* 0x000724000c1e1100 */
[----:B---3--:R-:W-:-:S05]  /*5ab0*/  IADD3 R18, P1, R5, R12, RZ ;  /* 0x0000000c05127210 */ /* 0x008fca0007f3e0ff */
[----:B------:R-:W-:Y:S01]  /*5ac0*/  IMAD.X R19, R187, 0x1, R8, P1 ;  /* 0x00000001bb137824 */ /* 0x000fe200008e0608 */
[----:B------:R-:W-:-:S04]  /*5ad0*/  PRMT R12, R152, 0x3340, R170 ;  /* 0x00003340980c7816 */ /* 0x000fc800000000aa */
[----:B------:R0:W3:Y:S01]  /*5ae0*/  @!P0 LDG.E.U8 R176, desc[UR14][R18.64] ;  /* 0x0000000e12b08981 */ /* 0x0000e2000c1e1100 */
[----:B------:R-:W-:-:S03]  /*5af0*/  PRMT R170, RZ, 0x7610, R170 ;  /* 0x00007610ffaa7816 */ /* 0x000fc600000000aa */
[----:B------:R1:W-:Y:S01]  /*5b00*/  STL [R1+0x88], R8 ;  /* 0x0000880801007387 */ /* 0x0003e20000100800 */
[----:B0-----:R-:W-:-:S03]  /*5b10*/  IADD3 R18, P1, R5, R189, RZ ;  /* 0x000000bd05127210 */ /* 0x001fc60007f3e0ff */
[----:B-1----:R-:W3:Y:S02]  /*5b20*/  LDL.LU R8, [R1+0x38] ;  /* 0x0000380001087983 */ /* 0x002ee40000300800 */
[----:B------:R-:W-:-:S05]  /*5b30*/  IMAD.X R19, R187, 0x1, R16, P1 ;  /* 0x00000001bb137824 */ /* 0x000fca00008e0610 */
[----:B------:R2:W3:Y:S04]  /*5b40*/  @!P0 LDG.E.U8 R170, desc[UR14][R18.64] ;  /* 0x0000000e12aa8981 */ /* 0x0004e8000c1e1100 */
[----:B------:R0:W-:Y:S01]  /*5b50*/  STL [R1+0x84], R7 ;  /* 0x0000840701007387 */ /* 0x0001e20000100800 */
[----:B--2---:R-:W-:-:S05]  /*5b60*/  IADD3 R18, P1, R5, R3, RZ ;  /* 0x0000000305127210 */ /* 0x004fca0007f3e0ff */
[----:B------:R-:W-:Y:S02]  /*5b70*/  IMAD.X R19, R187, 0x1, R7, P1 ;  /* 0x00000001bb137824 */ /* 0x000fe400008e0607 */
[----:B0-----:R-:W2:Y:S01]  /*5b80*/  LDL.LU R7, [R1+0x40] ;  /* 0x0000400001077983 */ /* 0x001ea20000300800 */
[--C-:B------:R-:W-:Y:S02]  /*5b90*/  PRMT R16, R156, 0x3340, R175.reuse ;  /* 0x000033409c107816 */ /* 0x100fe400000000af */
[----:B------:R-:W-:-:S06]  /*5ba0*/  PRMT R175, RZ, 0x7610, R175 ;  /* 0x00007610ffaf7816 */ /* 0x000fcc00000000af */
[----:B------:R0:W2:Y:S02]  /*5bb0*/  @!P0 LDG.E.U8 R175, desc[UR14][R18.64] ;  /* 0x0000000e12af8981 */ /* 0x0000a4000c1e1100 */
[----:B0-----:R-:W-:Y:S02]  /*5bc0*/  IADD3 R18, P1, R5, R20, RZ ;  /* 0x0000001405127210 */ /* 0x001fe40007f3e0ff */
[----:B------:R-:W2:Y:S01]  /*5bd0*/  LDL.LU R20, [R1+0x54] ;  /* 0x0000540001147983 */ /* 0x000ea20000300800 */
[----:B------:R-:W-:Y:S02]  /*5be0*/  LOP3.LUT R153, R153, 0xffff, RZ, 0xc0, !PT ;  /* 0x0000ffff99997812 */ /* 0x000fe400078ec0ff */
[----:B------:R-:W-:-:S04]  /*5bf0*/  LOP3.LUT R166, R166, 0xffff, RZ, 0xc0, !PT ;  /* 0x0000ffffa6a67812 */ /* 0x000fc800078ec0ff */
[--C-:B------:R-:W-:Y:S02]  /*5c00*/  PRMT R3, R153, 0x3340, R166.reuse ;  /* 0x0000334099037816 */ /* 0x100fe400000000a6 */
[----:B------:R-:W-:Y:S02]  /*5c10*/  PRMT R166, RZ, 0x7610, R166 ;  /* 0x00007610ffa67816 */ /* 0x000fe400000000a6 */
[----:B------:R-:W-:Y:S02]  /*5c20*/  LOP3.LUT R155, R155, 0xffff, RZ, 0xc0, !PT ;  /* 0x0000ffff9b9b7812 */ /* 0x000fe400078ec0ff */
[----:B------:R-:W-:Y:S01]  /*5c30*/  LOP3.LUT R174, R174, 0xffff, RZ, 0xc0, !PT ;  /* 0x0000ffffaeae7812 */ /* 0x000fe200078ec0ff */
[----:B------:R0:W-:Y:S01]  /*5c40*/  STL [R1+0x80], R2 ;  /* 0x0000800201007387 */ /* 0x0001e20000100800 */
[----:B------:R-:W-:Y:S02]  /*5c50*/  LOP3.LUT R196, R196, 0xffff, RZ, 0xc0, !PT ;  /* 0x0000ffffc4c47812 */ /* 0x000fe400078ec0ff */
[----:B------:R-:W-:-:S02]  /*5c60*/  LOP3.LUT R191, R191, 0xffff, RZ, 0xc0, !PT ;  /* 0x0000ffffbfbf7812 */ /* 0x000fc400078ec0ff */
[----:B------:R-:W-:Y:S02]  /*5c70*/  LOP3.LUT R164, R164, 0xffff, RZ, 0xc0, !PT ;  /* 0x0000ffffa4a47812 */ /* 0x000fe400078ec0ff */
[----:B------:R-:W-:Y:S02]  /*5c80*/  LOP3.LUT R160, R190, 0xffff, RZ, 0xc0, !PT ;  /* 0x0000ffffbea07812 */ /* 0x000fe400078ec0ff */
[----:B------:R-:W-:Y:S02]  /*5c90*/  LOP3.LUT R156, R210, 0xffff, RZ, 0xc0, !PT ;  /* 0x0000ffffd29c7812 */ /* 0x000fe400078ec0ff */
[----:B------:R-:W-:Y:S02]  /*5ca0*/  PRMT R158, R215, 0x5410, R223 ;  /* 0x00005410d79e7816 */ /* 0x000fe400000000df */
[----:B------:R-:W-:Y:S02]  /*5cb0*/  PRMT R159, R221, 0x5410, R220 ;  /* 0x00005410dd9f7816 */ /* 0x000fe400000000dc */
[----:B------:R-:W-:-:S02]  /*5cc0*/  LOP3.LUT R189, R195, 0xffff, RZ, 0xc0, !PT ;  /* 0x0000ffffc3bd7812 */ /* 0x000fc400078ec0ff */
[----:B------:R-:W-:Y:S02]  /*5cd0*/  PRMT R160, R160, 0x3340, R191 ;  /* 0x00003340a0a07816 */ /* 0x000fe400000000bf */
[----:B------:R-:W-:Y:S02]  /*5ce0*/  PRMT R156, R156, 0x3340, R164 ;  /* 0x000033409c9c7816 */ /* 0x000fe400000000a4 */
[----:B------:R-:W-:Y:S02]  /*5cf0*/  PRMT R21, R213, 0x5410, R219 ;  /* 0x00005410d5157816 */ /* 0x000fe400000000db */
[----:B------:R-:W-:Y:S02]  /*5d00*/  PRMT R22, R14, 0x5410, R9 ;  /* 0x000054100e167816 */ /* 0x000fe40000000009 */
[----:B------:R-:W-:Y:S02]  /*5d10*/  PRMT R23, R10, 0x5410, R212 ;  /* 0x000054100a177816 */ /* 0x000fe400000000d4 */
[----:B------:R-:W-:-:S02]  /*5d20*/  PRMT R152, R211, 0x5410, R13 ;  /* 0x00005410d3987816 */ /* 0x000fc4000000000d */
[----:B------:R-:W-:Y:S01]  /*5d30*/  PRMT R153, R12, 0x5410, R16 ;  /* 0x000054100c997816 */ /* 0x000fe20000000010 */
[----:B----4-:R-:W-:Y:S01]  /*5d40*/  IMAD.X R19, R187, 0x1, R4, P1 ;  /* 0x00000001bb137824 */ /* 0x010fe200008e0604 */
[----:B------:R-:W-:-:S04]  /*5d50*/  PRMT R4, R155, 0x3340, R174 ;  /* 0x000033409b047816 */ /* 0x000fc800000000ae */
[----:B------:R3:W4:Y:S01]  /*5d60*/  @!P0 LDG.E.U8 R166, desc[UR14][R18.64] ;  /* 0x0000000e12a68981 */ /* 0x000722000c1e1100 */
[----:B------:R-:W-:Y:S02]  /*5d70*/  PRMT R174, RZ, 0x7610, R174 ;  /* 0x00007610ffae7816 */ /* 0x000fe400000000ae */
[----:B------:R-:W-:-:S04]  /*5d80*/  LOP3.LUT R155, R193, 0xffff, RZ, 0xc0, !PT ;  /* 0x0000ffffc19b7812 */ /* 0x000fc800078ec0ff */
[----:B------:R-:W-:Y:S02]  /*5d90*/  PRMT R155, R155, 0x3340, R196 ;  /* 0x000033409b9b7816 */ /* 0x000fe400000000c4 */
[----:B---3--:R-:W-:-:S05]  /*5da0*/  IADD3 R18, P1, R5, R8, RZ ;  /* 0x0000000805127210 */ /* 0x008fca0007f3e0ff */
[----:B------:R-:W-:Y:S02]  /*5db0*/  IMAD.X R19, R187, 0x1, R2, P1 ;  /* 0x00000001bb137824 */ /* 0x000fe400008e0602 */
[----:B0-----:R-:W3:Y:S04]  /*5dc0*/  LDL.LU R2, [R1+0x48] ;  /* 0x0000480001027983 */ /* 0x001ee80000300800 */
[----:B------:R2:W4:Y:S04]  /*5dd0*/  @!P0 LDG.E.U8 R174, desc[UR14][R18.64] ;  /* 0x0000000e12ae8981 */ /* 0x000528000c1e1100 */
[----:B------:R0:W-:Y:S01]  /*5de0*/  STL [R1+0x78], R6 ;  /* 0x0000780601007387 */ /* 0x0001e20000100800 */
[----:B--2---:R-:W-:-:S05]  /*5df0*/  IADD3 R18, P1, R5, R7, RZ ;  /* 0x0000000705127210 */ /* 0x004fca0007f3e0ff */
[----:B------:R-:W-:Y:S02]  /*5e00*/  IMAD.X R19, R187, 0x1, R6, P1 ;  /* 0x00000001bb137824 */ /* 0x000fe400008e0606 */
[----:B0-----:R-:W2:Y:S04]  /*5e10*/  LDL.LU R6, [R1+0x50] ;  /* 0x0000500001067983 */ /* 0x001ea80000300800 */
[----:B------:R-:W4:Y:S04]  /*5e20*/  LDL.LU R193, [R1+0x4c] ;  /* 0x00004c0001c17983 */ /* 0x000f280000300800 */
[----:B------:R-:W2:Y:S01]  /*5e30*/  LDL.LU R196, [R1+0x44] ;  /* 0x0000440001c47983 */ /* 0x000ea20000300800 */
[----:B------:R-:W-:-:S03]  /*5e40*/  PRMT R157, R20, 0x5410, R222 ;  /* 0x00005410149d7816 */ /* 0x000fc600000000de */
[----:B------:R-:W4:Y:S04]  /*5e50*/  LDL.LU R222, [R1+0xe4] ;  /* 0x0000e40001de7983 */ /* 0x000f280000300800 */
[----:B------:R-:W4:Y:S01]  /*5e60*/  LDL.LU R223, [R1+0xe0] ;  /* 0x0000e00001df7983 */ /* 0x000f220000300800 */
[----:B------:R-:W-:-:S03]  /*5e70*/  PRMT R20, R218, 0x5410, R214 ;  /* 0x00005410da147816 */ /* 0x000fc600000000d6 */
[----:B------:R-:W4:Y:S04]  /*5e80*/  LDL.LU R215, [R1+0xdc] ;  /* 0x0000dc0001d77983 */ /* 0x000f280000300800 */
[----:B------:R-:W4:Y:S04]  /*5e90*/  LDL.LU R220, [R1+0xd8] ;  /* 0x0000d80001dc7983 */ /* 0x000f280000300800 */
[----:B------:R-:W4:Y:S04]  /*5ea0*/  LDL.LU R221, [R1+0xd4] ;  /* 0x0000d40001dd7983 */ /* 0x000f280000300800 */
[----:B------:R-:W4:Y:S04]  /*5eb0*/  LDL R195, [R1+0x58] ;  /* 0x0000580001c37983 */ /* 0x000f280000100800 */
[----:B------:R-:W4:Y:S04]  /*5ec0*/  LDL R191, [R1+0x64] ;  /* 0x0000640001bf7983 */ /* 0x000f280000100800 */
[----:B------:R-:W4:Y:S04]  /*5ed0*/  LDL R190, [R1+0x60] ;  /* 0x0000600001be7983 */ /* 0x000f280000100800 */
[----:B------:R-:W4:Y:S04]  /*5ee0*/  LDL R164, [R1+0x5c] ;  /* 0x00005c0001a47983 */ /* 0x000f280000100800 */
[----:B------:R-:W4:Y:S04]  /*5ef0*/  LDL.LU R214, [R1+0xd0] ;  /* 0x0000d00001d67983 */ /* 0x000f280000300800 */
        /* <DEDUP_REMOVED lines=10> */
[----:B------:R-:W4:Y:S01]  /*5fa0*/  LDL.LU R12, [R1+0xa4] ;  /* 0x0000a400010c7983 */ /* 0x000f220000300800 */
[----:B------:R-:W-:-:S06]  /*5fb0*/  PRMT R171, RZ, 0x7610, R171 ;  /* 0x00007610ffab7816 */ /* 0x000fcc00000000ab */
[----:B------:R0:W4:Y:S02]  /*5fc0*/  @!P0 LDG.E.U8 R171, desc[UR14][R182.64] ;  /* 0x0000000eb6ab8981 */ /* 0x000124000c1e1100 */
[----:B0-----:R-:W-:-:S06]  /*5fd0*/  PRMT R182, RZ, 0x7610, R182 ;  /* 0x00007610ffb67816 */ /* 0x001fcc00000000b6 */
[----:B------:R-:W4:Y:S01]  /*5fe0*/  @!P0 LDG.E.U8 R182, desc[UR14][R18.64] ;  /* 0x0000000e12b68981 */ /* 0x000f22000c1e1100 */
[----:B------:R-:W-:Y:S02]  /*5ff0*/  PRMT R183, RZ, 0x7610, R183 ;  /* 0x00007610ffb77816 */ /* 0x000fe400000000b7 */
[----:B------:R-:W-:-:S06]  /*6000*/  PRMT R17, RZ, 0x7610, R17 ;  /* 0x00007610ff117816 */ /* 0x000fcc0000000011 */
[----:B------:R0:W4:Y:S02]  /*6010*/  @!P0 LDG.E.U8 R17, desc[UR14][R184.64] ;  /* 0x0000000eb8118981 */ /* 0x000124000c1e1100 */
[----:B0-----:R-:W-:Y:S02]  /*6020*/  PRMT R184, RZ, 0x7610, R184 ;  /* 0x00007610ffb87816 */ /* 0x001fe400000000b8 */
[----:B------:R-:W-:Y:S02]  /*6030*/  PRMT R181, RZ, 0x7610, R181 ;  /* 0x00007610ffb57816 */ /* 0x000fe400000000b5 */
[----:B------:R-:W-:-:S04]  /*6040*/  PRMT R185, RZ, 0x7610, R185 ;  /* 0x00007610ffb97816 */ /* 0x000fc800000000b9 */
[----:B------:R-:W4:Y:S01]  /*6050*/  @!P0 LDG.E.U8 R181, desc[UR14][R162.64] ;  /* 0x0000000ea2b58981 */ /* 0x000f22000c1e1100 */
[----:B------:R-:W-:Y:S02]  /*6060*/  LOP3.LUT R154, R154, 0xffff, RZ, 0xc0, !PT ;  /* 0x0000ffff9a9a7812 */ /* 0x000fe400078ec0ff */
[----:B------:R-:W-:Y:S02]  /*6070*/  LOP3.LUT R194, R194, 0xffff, RZ, 0xc0, !PT ;  /* 0x0000ffffc2c27812 */ /* 0x000fe400078ec0ff */
[----:B------:R-:W-:Y:S02]  /*6080*/  LOP3.LUT R199, R199, 0xffff, RZ, 0xc0, !PT ;  /* 0x0000ffffc7c77812 */ /* 0x000fe400078ec0ff */
[----:B------:R-:W-:Y:S02]  /*6090*/  PRMT R194, R154, 0x3340, R194 ;  /* 0x000033409ac27816 */ /* 0x000fe400000000c2 */
[----:B------:R-:W-:Y:S02]  /*60a0*/  PRMT R154, R3, 0x5410, R4 ;  /* 0x00005410039a7816 */ /* 0x000fe40000000004 */
[----:B------:R-:W4:Y:S01]  /*60b0*/  LDL.LU R4, [R1+0xa0] ;  /* 0x0000a00001047983 */ /* 0x000f220000300800 */
[----:B------:R-:W-:-:S02]  /*60c0*/  PRMT R156, R156, 0x5410, R11 ;  /* 0x000054109c9c7816 */ /* 0x000fc4000000000b */
[----:B------:R-:W-:Y:S01]  /*60d0*/  PRMT R155, R194, 0x5410, R155 ;  /* 0x00005410c29b7816 */ /* 0x000fe2000000009b */
[----:B------:R-:W4:Y:S01]  /*60e0*/  LDL.LU R3, [R1+0x9c] ;  /* 0x00009c0001037983 */ /* 0x000f220000300800 */
[----:B------:R-:W-:Y:S02]  /*60f0*/  LOP3.LUT R197, R197, 0xffff, RZ, 0xc0, !PT ;  /* 0x0000ffffc5c57812 */ /* 0x000fe400078ec0ff */
[----:B------:R-:W-:Y:S01]  /*6100*/  LOP3.LUT R161, R200, 0xffff, RZ, 0xc0, !PT ;  /* 0x0000ffffc8a17812 */ /* 0x000fe200078ec0ff */
[----:B------:R-:W4:Y:S01]  /*6110*/  LDL.LU R11, [R1+0x98] ;  /* 0x00009800010b7983 */ /* 0x000f220000300800 */
[----:B------:R-:W-:Y:S02]  /*6120*/  PRMT R189, R189, 0x3340, R197 ;  /* 0x00003340bdbd7816 */ /* 0x000fe400000000c5 */
[----:B---3--:R-:W-:-:S05]  /*6130*/  IADD3 R18, P1, R5, R2, RZ ;  /* 0x0000000205127210 */ /* 0x008fca0007f3e0ff */
[----:B--2---:R-:W-:-:S05]  /*6140*/  IMAD.X R19, R187, 0x1, R196, P1 ;  /* 0x00000001bb137824 */ /* 0x004fca00008e06c4 */
[----:B------:R0:W2:Y:S02]  /*6150*/  @!P0 LDG.E.U8 R183, desc[UR14][R18.64] ;  /* 0x0000000e12b78981 */ /* 0x0000a4000c1e1100 */
[----:B0-----:R-:W-:-:S05]  /*6160*/  IADD3 R18, P1, R5, R6, RZ ;  /* 0x0000000605127210 */ /* 0x001fca0007f3e0ff */
[----:B----4-:R-:W-:-:S05]  /*6170*/  IMAD.X R19, R187, 0x1, R193, P1 ;  /* 0x00000001bb137824 */ /* 0x010fca00008e06c1 */
[----:B------:R0:W3:Y:S02]  /*6180*/  @!P0 LDG.E.U8 R184, desc[UR14][R18.64] ;  /* 0x0000000e12b88981 */ /* 0x0000e4000c1e1100 */
[----:B0-----:R-:W-:-:S05]  /*6190*/  IADD3 R18, P1, R5, R0, RZ ;  /* 0x0000000005127210 */ /* 0x001fca0007f3e0ff */
[----:B------:R-:W-:-:S05]  /*61a0*/  IMAD.X R19, R187, 0x1, R15, P1 ;  /* 0x00000001bb137824 */ /* 0x000fca00008e060f */
[----:B------:R0:W4:Y:S01]  /*61b0*/  @!P0 LDG.E.U8 R185, desc[UR14][R18.64] ;  /* 0x0000000e12b98981 */ /* 0x000122000c1e1100 */
[----:B------:R-:W-:-:S04]  /*61c0*/  IADD3 R0, P0, R0, UR17, RZ ;  /* 0x0000001100007c10 */ /* 0x000fc8000ff1e0ff */
[----:B------:R-:W-:Y:S02]  /*61d0*/  IADD3.X R15, R15, UR18, RZ, P0, !PT ;  /* 0x000000120f0f7c10 */ /* 0x000fe400087fe4ff */
[----:B------:R-:W-:Y:S02]  /*61e0*/  IADD3 R225, P0, R225, UR17, RZ ;  /* 0x00000011e1e17c10 */ /* 0x000fe4000ff1e0ff */
[----:B------:R-:W-:Y:S02]  /*61f0*/  LOP3.LUT R187, R198, 0xffff, RZ, 0xc0, !PT ;  /* 0x0000ffffc6bb7812 */ /* 0x000fe400078ec0ff */
[----:B------:R-:W-:Y:S02]  /*6200*/  IADD3.X R224, R224, UR18, RZ, P0, !PT ;  /* 0x00000012e0e07c10 */ /* 0x000fe400087fe4ff */
[----:B------:R-:W-:Y:S02]  /*6210*/  IADD3 R239, P0, R239, UR17, RZ ;  /* 0x00000011efef7c10 */ /* 0x000fe4000ff1e0ff */
[----:B0-----:R-:W-:-:S02]  /*6220*/  LOP3.LUT R18, R202, 0xffff, RZ, 0xc0, !PT ;  /* 0x0000ffffca127812 */ /* 0x001fc400078ec0ff */
[----:B------:R-:W2:Y:S01]  /*6230*/  LDL.LU R202, [R1+0x18] ;  /* 0x0000180001ca7983 */ /* 0x000ea20000300800 */
[----:B------:R-:W-:Y:S02]  /*6240*/  PRMT R187, R187, 0x3340, R199 ;  /* 0x00003340bbbb7816 */ /* 0x000fe400000000c7 */
[----:B------:R-:W-:Y:S01]  /*6250*/  IADD3.X R238, R238, UR18, RZ, P0, !PT ;  /* 0x00000012eeee7c10 */ /* 0x000fe200087fe4ff */
[----:B------:R-:W3:Y:S01]  /*6260*/  LDL.LU R200, [R1+0x20] ;  /* 0x0000200001c87983 */ /* 0x000ee20000300800 */
[----:B------:R-:W-:-:S03]  /*6270*/  IADD3 R13, P2, R13, UR17, RZ ;  /* 0x000000110d0d7c10 */ /* 0x000fc6000ff5e0ff */
[----:B------:R-:W-:Y:S01]  /*6280*/  STS.128 [R195+UR12], R156 ;  /* 0x0000009cc3007988 */ /* 0x000fe20008000c0c */
[----:B------:R-:W-:-:S03]  /*6290*/  IADD3.X R10, R10, UR18, RZ, P2, !PT ;  /* 0x000000120a0a7c10 */ /* 0x000fc600097fe4ff */
[----:B------:R-:W4:Y:S01]  /*62a0*/  LDL.LU R199, [R1+0x28] ;  /* 0x0000280001c77983 */ /* 0x000f220000300800 */
[----:B------:R-:W-:-:S03]  /*62b0*/  IADD3 R12, P1, R12, UR17, RZ ;  /* 0x000000110c0c7c10 */ /* 0x000fc6000ff3e0ff */
[----:B------:R0:W-:Y:S01]  /*62c0*/  STS.128 [R191+UR12], R20 ;  /* 0x00000014bf007988 */ /* 0x0001e20008000c0c */
[----:B------:R-:W-:-:S03]  /*62d0*/  IADD3.X R16, R16, UR18, RZ, P1, !PT ;  /* 0x0000001210107c10 */ /* 0x000fc60008ffe4ff */
[----:B------:R-:W3:Y:S01]  /*62e0*/  LDL.LU R198, [R1+0x30] ;  /* 0x0000300001c67983 */ /* 0x000ee20000300800 */
[----:B------:R-:W-:Y:S02]  /*62f0*/  IADD3 R227, P1, R227, UR17, RZ ;  /* 0x00000011e3e37c10 */ /* 0x000fe4000ff3e0ff */
[----:B------:R-:W-:Y:S02]  /*6300*/  IADD3 R229, P2, R229, UR17, RZ ;  /* 0x00000011e5e57c10 */ /* 0x000fe4000ff5e0ff */
[----:B------:R-:W-:Y:S02]  /*6310*/  IADD3.X R226, R226, UR18, RZ, P1, !PT ;  /* 0x00000012e2e27c10 */ /* 0x000fe40008ffe4ff */
[----:B------:R-:W-:Y:S02]  /*6320*/  IADD3 R241, P1, R241, UR17, RZ ;  /* 0x00000011f1f17c10 */ /* 0x000fe4000ff3e0ff */
[----:B------:R-:W-:Y:S02]  /*6330*/  IADD3.X R228, R228, UR18, RZ, P2, !PT ;  /* 0x00000012e4e47c10 */ /* 0x000fe400097fe4ff */
[----:B------:R-:W-:Y:S01]  /*6340*/  IADD3 R243, P2, R243, UR17, RZ ;  /* 0x00000011f3f37c10 */ /* 0x000fe2000ff5e0ff */
[----:B------:R1:W-:Y:S01]  /*6350*/  STS.128 [R190+UR12], R152 ;  /* 0x00000098be007988 */ /* 0x0003e20008000c0c */
[----:B------:R-:W-:-:S02]  /*6360*/  IADD3 R246, P0, R246, UR17, RZ ;  /* 0x00000011f6f67c10 */ /* 0x000fc4000ff1e0ff */
[----:B------:R-:W-:Y:S01]  /*6370*/  IADD3.X R240, R240, UR18, RZ, P1, !PT ;  /* 0x00000012f0f07c10 */ /* 0x000fe20008ffe4ff */
[----:B0-----:R-:W3:Y:S01]  /*6380*/  LDL.LU R191, [R1+0x4] ;  /* 0x0000040001bf7983 */ /* 0x001ee20000300800 */
[----:B------:R-:W-:Y:S02]  /*6390*/  IADD3 R250, P1, R250, UR17, RZ ;  /* 0x00000011fafa7c10 */ /* 0x000fe4000ff3e0ff */
[----:B------:R-:W-:Y:S02]  /*63a0*/  IADD3.X R242, R242, UR18, RZ, P2, !PT ;  /* 0x00000012f2f27c10 */ /* 0x000fe400097fe4ff */
[----:B------:R-:W-:Y:S01]  /*63b0*/  IADD3 R252, P2, R252, UR17, RZ ;  /* 0x00000011fcfc7c10 */ /* 0x000fe2000ff5e0ff */
[----:B-1----:R-:W3:Y:S04]  /*63c0*/  LDL.LU R190, [R1+0xc] ;  /* 0x00000c0001be7983 */ /* 0x002ee80000300800 */
[----:B------:R-:W3:Y:S04]  /*63d0*/  LDL.LU R197, [R1+0x1c] ;  /* 0x00001c0001c57983 */ /* 0x000ee80000300800 */
[----:B------:R-:W3:Y:S04]  /*63e0*/  LDL.LU R195, [R1+0x2c] ;  /* 0x00002c0001c37983 */ /* 0x000ee80000300800 */
[----:B------:R0:W-:Y:S04]  /*63f0*/  STL [R1], R246 ;  /* 0x000000f601007387 */ /* 0x0001e80000100800 */
[----:B0-----:R-:W3:Y:S04]  /*6400*/  LDL.LU R246, [R1+0x94] ;  /* 0x0000940001f67983 */ /* 0x001ee80000300800 */
[----:B------:R0:W-:Y:S04]  /*6410*/  STL [R1+0x8], R250 ;  /* 0x000008fa01007387 */ /* 0x0001e80000100800 */
[----:B0-----:R-:W3:Y:S04]  /*6420*/  LDL.LU R250, [R1+0x90] ;  /* 0x0000900001fa7983 */ /* 0x001ee80000300800 */
[----:B------:R0:W-:Y:S04]  /*6430*/  STL [R1+0x10], R252 ;  /* 0x000010fc01007387 */ /* 0x0001e80000100800 */
[----:B0-----:R-:W3:Y:S01]  /*6440*/  LDL.LU R252, [R1+0x8c] ;  /* 0x00008c0001fc7983 */ /* 0x001ee20000300800 */
[----:B------:R-:W-:-:S02]  /*6450*/  IADD3 R14, P3, R14, UR17, RZ ;  /* 0x000000110e0e7c10 */ /* 0x000fc4000ff7e0ff */
[----:B------:R-:W-:Y:S02]  /*6460*/  IADD3 R219, P4, R219, UR17, RZ ;  /* 0x00000011dbdb7c10 */ /* 0x000fe4000ff9e0ff */
[----:B------:R-:W-:Y:S02]  /*6470*/  IADD3 R221, P5, R221, UR17, RZ ;  /* 0x00000011dddd7c10 */ /* 0x000fe4000ffbe0ff */
[----:B------:R-:W-:Y:S02]  /*6480*/  IADD3 R223, P6, R223, UR17, RZ ;  /* 0x00000011dfdf7c10 */ /* 0x000fe4000ffde0ff */
[----:B------:R-:W-:Y:S02]  /*6490*/  IADD3.X R9, R9, UR18, RZ, P3, !PT ;  /* 0x0000001209097c10 */ /* 0x000fe40009ffe4ff */
[----:B------:R-:W-:Y:S02]  /*64a0*/  IADD3 R231, P3, R231, UR17, RZ ;  /* 0x00000011e7e77c10 */ /* 0x000fe4000ff7e0ff */
[----:B------:R-:W-:-:S02]  /*64b0*/  IADD3.X R218, R218, UR18, RZ, P4, !PT ;  /* 0x00000012dada7c10 */ /* 0x000fc4000a7fe4ff */
[----:B------:R-:W-:Y:S02]  /*64c0*/  IADD3 R233, P4, R233, UR17, RZ ;  /* 0x00000011e9e97c10 */ /* 0x000fe4000ff9e0ff */
[----:B------:R-:W-:Y:S02]  /*64d0*/  IADD3.X R220, R220, UR18, RZ, P5, !PT ;  /* 0x00000012dcdc7c10 */ /* 0x000fe4000affe4ff */
        /* <DEDUP_REMOVED lines=12> */
[----:B------:R-:W-:Y:S02]  /*65a0*/  IADD3.X R248, R248, UR18, RZ, P5, !PT ;  /* 0x00000012f8f87c10 */ /* 0x000fe4000affe4ff */
[----:B--2---:R-:W-:-:S05]  /*65b0*/  IADD3 R202, P3, R202, UR17, RZ ;  /* 0x00000011caca7c10 */ /* 0x004fca000ff7e0ff */
[----:B------:R-:W-:Y:S01]  /*65c0*/  STL [R1+0x18], R202 ;  /* 0x000018ca01007387 */ /* 0x000fe20000100800 */
[----:B----4-:R-:W-:Y:S02]  /*65d0*/  IADD3 R199, P5, R199, UR17, RZ ;  /* 0x00000011c7c77c10 */ /* 0x010fe4000ffbe0ff */
[----:B---3--:R-:W-:Y:S02]  /*65e0*/  IADD3.X R246, R246, UR18, RZ, P4, !PT ;  /* 0x00000012f6f67c10 */ /* 0x008fe4000a7fe4ff */
[----:B------:R-:W-:-:S05]  /*65f0*/  IADD3 R200, P4, R200, UR17, RZ ;  /* 0x00000011c8c87c10 */ /* 0x000fca000ff9e0ff */
[----:B------:R-:W-:Y:S01]  /*6600*/  STL [R1+0x20], R200 ;  /* 0x000020c801007387 */ /* 0x000fe20000100800 */
[----:B------:R-:W-:Y:S02]  /*6610*/  IADD3.X R250, R250, UR18, RZ, P6, !PT ;  /* 0x00000012fafa7c10 */ /* 0x000fe4000b7fe4ff */
[----:B------:R-:W-:Y:S01]  /*6620*/  IADD3 R198, P6, R198, UR17, RZ ;  /* 0x00000011c6c67c10 */ /* 0x000fe2000ffde0ff */
[----:B------:R-:W-:Y:S01]  /*6630*/  STL [R1+0x28], R199 ;  /* 0x000028c701007387 */ /* 0x000fe20000100800 */
[----:B------:R-:W-:Y:S02]  /*6640*/  IADD3.X R252, R252, UR18, RZ, P0, !PT ;  /* 0x00000012fcfc7c10 */ /* 0x000fe400087fe4ff */
[----:B------:R-:W-:-:S05]  /*6650*/  IADD3 R8, P0, R8, UR17, RZ ;  /* 0x0000001108087c10 */ /* 0x000fca000ff1e0ff */
[----:B------:R0:W-:Y:S04]  /*6660*/  STL [R1+0x38], R8 ;  /* 0x0000380801007387 */ /* 0x0001e80000100800 */
[----:B------:R-:W-:Y:S04]  /*6670*/  STL [R1+0x30], R198 ;  /* 0x000030c601007387 */ /* 0x000fe80000100800 */
[----:B0-----:R-:W2:Y:S01]  /*6680*/  LDL.LU R8, [R1+0x88] ;  /* 0x0000880001087983 */ /* 0x001ea20000300800 */
[----:B------:R-:W-:Y:S02]  /*6690*/  IADD3.X R191, R191, UR18, RZ, P1, !PT ;  /* 0x00000012bfbf7c10 */ /* 0x000fe40008ffe4ff */
[----:B------:R-:W-:-:S05]  /*66a0*/  IADD3 R7, P1, R7, UR17, RZ ;  /* 0x0000001107077c10 */ /* 0x000fca000ff3e0ff */
[----:B------:R0:W-:Y:S04]  /*66b0*/  STL [R1+0x40], R7 ;  /* 0x0000400701007387 */ /* 0x0001e80000100800 */
[----:B0-----:R-:W3:Y:S01]  /*66c0*/  LDL.LU R7, [R1+0x84] ;  /* 0x0000840001077983 */ /* 0x001ee20000300800 */
        /* <DEDUP_REMOVED lines=8> */
[----:B------:R-:W-:Y:S02]  /*6750*/  PRMT R161, R161, 0x3340, R201 ;  /* 0x00003340a1a17816 */ /* 0x000fe400000000c9 */
[----:B------:R-:W-:-:S02]  /*6760*/  PRMT R18, R18, 0x3340, R203 ;  /* 0x0000334012127816 */ /* 0x000fc400000000cb */
[----:B------:R-:W-:Y:S02]  /*6770*/  PRMT R162, R162, 0x3340, R205 ;  /* 0x00003340a2a27816 */ /* 0x000fe400000000cd */
[----:B------:R-:W-:Y:S02]  /*6780*/  PRMT R163, R163, 0x3340, R207 ;  /* 0x00003340a3a37816 */ /* 0x000fe400000000cf */
[----:B------:R-:W-:Y:S02]  /*6790*/  PRMT R19, R19, 0x3340, R209 ;  /* 0x0000334013137816 */ /* 0x000fe400000000d1 */
[----:B------:R-:W-:Y:S02]  /*67a0*/  PRMT R160, R189, 0x5410, R160 ;  /* 0x00005410bda07816 */ /* 0x000fe400000000a0 */
[----:B------:R-:W-:Y:S02]  /*67b0*/  PRMT R161, R187, 0x5410, R161 ;  /* 0x00005410bba17816 */ /* 0x000fe400000000a1 */
[----:B------:R-:W-:-:S02]  /*67c0*/  PRMT R162, R18, 0x5410, R162 ;  /* 0x0000541012a27816 */ /* 0x000fc400000000a2 */
[----:B------:R-:W-:-:S05]  /*67d0*/  PRMT R163, R163, 0x5410, R19 ;  /* 0x00005410a3a37816 */ /* 0x000fca0000000013 */
[----:B------:R0:W-:Y:S04]  /*67e0*/  STS.128 [R164+UR12], R160 ;  /* 0x000000a0a4007988 */ /* 0x0001e80008000c0c */
[----:B------:R-:W-:Y:S04]  /*67f0*/  STS.U8 [R3+UR12+0x5e00], R211 ;  /* 0x005e00d303007988 */ /* 0x000fe8000800000c */
[----:B------:R-:W-:Y:S04]  /*6800*/  STS.U8 [R3+UR12+0x5c00], R213 ;  /* 0x005c00d503007988 */ /* 0x000fe8000800000c */
[----:B------:R-:W-:Y:S01]  /*6810*/  STS.U8 [R3+UR12+0x5a00], R215 ;  /* 0x005a00d703007988 */ /* 0x000fe2000800000c */
[----:B0-----:R-:W-:-:S03]  /*6820*/  LOP3.LUT R164, R3, 0x20, RZ, 0x3c, !PT ;  /* 0x0000002003a47812 */ /* 0x001fc600078e3cff */
[----:B------:R-:W-:Y:S04]  /*6830*/  STS.U8 [R3+UR12+0x5800], R217 ;  /* 0x005800d903007988 */ /* 0x000fe8000800000c */
        /* <DEDUP_REMOVED lines=27> */
[----:B------:R-:W-:Y:S01]  /*69f0*/  STS.U8 [R164+UR12+0x5f00], R185 ;  /* 0x005f00b9a4007988 */ /* 0x000fe2000800000c */
[----:B------:R0:W-:Y:S06]  /*6a00*/  MEMBAR.ALL.CTA ;  /* 0x0000000000007992 */ /* 0x0001ec0000008000 */
[----:B0-----:R-:W0:Y:S01]  /*6a10*/  FENCE.VIEW.ASYNC.S ;  /* 0x00000000000073c6 */ /* 0x001e220000000000 */
[----:B------:R-:W-:Y:S01]  /*6a20*/  USHF.L.U32 UR4, UR16, 0x6, URZ ;  /* 0x0000000610047899 */ /* 0x000fe2000800063f */
[----:B------:R-:W-:-:S02]  /*6a30*/  IADD3.X R190, R190, UR18, RZ, P2, !PT ;  /* 0x00000012bebe7c10 */ /* 0x000fc400097fe4ff */
[----:B------:R-:W-:Y:S01]  /*6a40*/  IADD3 R2, P2, R2, UR17, RZ ;  /* 0x0000001102027c10 */ /* 0x000fe2000ff5e0ff */
[----:B------:R-:W-:Y:S01]  /*6a50*/  ULOP3.LUT UR4, UR4, 0x100, URZ, 0xc0, !UPT ;  /* 0x0000010004047892 */ /* 0x000fe2000f8ec03f */
[----:B------:R-:W-:Y:S04]  /*6a60*/  STL [R1+0x4], R191 ;  /* 0x000004bf01007387 */ /* 0x000fe80000100800 */
[----:B------:R1:W-:Y:S01]  /*6a70*/  STL [R1+0xc], R190 ;  /* 0x00000cbe01007387 */ /* 0x0003e20000100800 */
[----:B0-----:R-:W-:Y:S01]  /*6a80*/  BAR.SYNC.DEFER_BLOCKING 0x0 ;  /* 0x0000000000007b1d */ /* 0x001fe20000010000 */
[----:B------:R-:W-:-:S05]  /*6a90*/  ULEA.HI UR4, UR12, UR4, URZ, 0x1c ;  /* 0x000000040c047291 */ /* 0x000fca000f8fe03f */
[----:B------:R-:W-:Y:S01]  /*6aa0*/  UMOV UR9, 0x80000020 ;  /* 0x8000002000097882 */ /* 0x000fe20000000000 */
[----:B------:R-:W-:Y:S01]  /*6ab0*/  IADD3.X R197, R197, UR18, RZ, P4, !PT ;  /* 0x00000012c5c57c10 */ /* 0x000fe2000a7fe4ff */
[----:B------:R0:W-:Y:S01]  /*6ac0*/  STL [R1+0x48], R2 ;  /* 0x0000480201007387 */ /* 0x0001e20000100800 */
[----:B------:R-:W-:Y:S01]  /*6ad0*/  ULOP3.LUT UR8, UR4, 0x3fff, URZ, 0xc0, !UPT ;  /* 0x00003fff04087892 */ /* 0x000fe2000f8ec03f */
[----:B------:R-:W-:Y:S01]  /*6ae0*/  IADD3.X R195, R195, UR18, RZ, P6, !PT ;  /* 0x00000012c3c37c10 */ /* 0x000fe2000b7fe4ff */
[----:B-1----:R-:W1:Y:S01]  /*6af0*/  LDC R190, c[0x0][0x238] ;  /* 0x00008e00ffbe7b82 */ /* 0x002e620000000800 */
[----:B0-----:R-:W4:Y:S01]  /*6b00*/  LDL.LU R2, [R1+0x80] ;  /* 0x0000800001027983 */ /* 0x001f220000300800 */
[----:B------:R-:W-:-:S06]  /*6b10*/  WARPGROUP.ARRIVE ;  /* 0x00000000000079c5 */ /* 0x000fcc0000000000 */
[----:B------:R-:W-:Y:S01]  /*6b20*/  QGMMA.64x128x32.F32.E5M2.E5M2 R88, gdesc[UR8], R88 ;  /* 0x01e00000085879f3 */ /* 0x000fe20008703858 */
[----:B--2---:R-:W-:Y:S02]  /*6b30*/  IADD3.X R8, R8, UR18, RZ, P3, !PT ;  /* 0x0000001208087c10 */ /* 0x004fe40009ffe4ff */
[----:B------:R-:W-:-:S03]  /*6b40*/  IADD3 R6, P3, R6, UR17, RZ ;  /* 0x0000001106067c10 */ /* 0x000fc6000ff7e0ff */
[----:B------:R0:W-:Y:S04]  /*6b50*/  STL [R1+0x14], R8 ;  /* 0x0000140801007387 */ /* 0x0001e80000100800 */
[----:B0-----:R-:W2:Y:S04]  /*6b60*/  LDL.LU R8, [R1+0x7c] ;  /* 0x00007c0001087983 */ /* 0x001ea80000300800 */
[----:B------:R0:W-:Y:S04]  /*6b70*/  STL [R1+0x50], R6 ;  /* 0x0000500601007387 */ /* 0x0001e80000100800 */
[----:B0-----:R-:W2:Y:S01]  /*6b80*/  LDL.LU R6, [R1+0x78] ;  /* 0x0000780001067983 */ /* 0x001ea20000300800 */
[----:B---3--:R-:W-:-:S05]  /*6b90*/  IADD3.X R7, R7, UR18, RZ, P5, !PT ;  /* 0x0000001207077c10 */ /* 0x008fca000affe4ff */
[----:B------:R0:W-:Y:S04]  /*6ba0*/  STL [R1+0x24], R7 ;  /* 0x0000240701007387 */ /* 0x0001e80000100800 */
[----:B------:R-:W-:Y:S04]  /*6bb0*/  STL [R1+0x1c], R197 ;  /* 0x00001cc501007387 */ /* 0x000fe80000100800 */
[----:B0-----:R-:W3:Y:S01]  /*6bc0*/  LDL.LU R7, [R1+0x74] ;  /* 0x0000740001077983 */ /* 0x001ee20000300800 */
[----:B------:R-:W-:Y:S01]  /*6bd0*/  UIADD3 UR8, UP0, UR8, 0x2, URZ ;  /* 0x0000000208087890 */ /* 0x000fe2000ff1e03f */
[----:B------:R-:W-:-:S03]  /*6be0*/  UMOV UR4, URZ ;  /* 0x0000003f00047c82 */ /* 0x000fc60008000000 */
[----:B------:R-:W-:-:S03]  /*6bf0*/  UIADD3.X UR5, UR4, -0x7fffffe0, URZ, UP0, !UPT ;  /* 0x8000002004057890 */ /* 0x000fc600087fe43f */
[----:B------:R-:W-:Y:S02]  /*6c00*/  UMOV UR4, UR8 ;  /* 0x0000000800047c82 */ /* 0x000fe40008000000 */
[----:B------:R-:W-:-:S04]  /*6c10*/  UIADD3.64 UR8, UR4, 0x1fe, URZ ;  /* 0x000001fe04087897 */ /* 0x000fc8000fffe03f */
[----:B------:R-:W-:-:S12]  /*6c20*/  QGMMA.64x128x32.F32.E5M2.E5M2 R88, gdesc[UR4], R88 ;  /* 0x01e00000045879f3 */ /* 0x000fd80008703858 */
[----:B------:R-:W-:Y:S01]  /*6c30*/  QGMMA.64x128x32.F32.E5M2.E5M2 R24, gdesc[UR8], R24 ;  /* 0x01e00000081879f3 */ /* 0x000fe20008703818 */
[----:B------:R-:W-:Y:S01]  /*6c40*/  UIADD3.64 UR4, UR4, 0x200, URZ ;  /* 0x0000020004047897 */ /* 0x000fe2000fffe03f */
[----:B------:R-:W-:Y:S02]  /*6c50*/  IADD3.X R196, R196, UR18, RZ, P2, !PT ;  /* 0x00000012c4c47c10 */ /* 0x000fe400097fe4ff */
[----:B------:R-:W-:Y:S01]  /*6c60*/  IADD3.X R193, R193, UR18, RZ, P3, !PT ;  /* 0x00000012c1c17c10 */ /* 0x000fe20009ffe4ff */
[----:B------:R-:W-:-:S05]  /*6c70*/  VIADD R11, R11, 0xffffffff ;  /* 0xffffffff0b0b7836 */ /* 0x000fca0000000000 */
[----:B------:R-:W-:Y:S02]  /*6c80*/  ISETP.NE.U32.AND P4, PT, R11, RZ, PT ;  /* 0x000000ff0b00720c */ /* 0x000fe40003f85070 */
[----:B------:R-:W-:Y:S01]  /*6c90*/  QGMMA.64x128x32.F32.E5M2.E5M2 R24, gdesc[UR4], R24, gsb0 ;  /* 0x01e00000041879f3 */ /* 0x000fe20008003818 */
[----:B-1----:R-:W-:Y:S02]  /*6ca0*/  IMAD.SHL.U32 R17, R190, 0x40, RZ ;  /* 0x00000040be117824 */ /* 0x002fe400078e00ff */
[----:B------:R-:W-:Y:S01]  /*6cb0*/  VIADD R4, R4, 0xffffffc0 ;  /* 0xffffffc004047836 */ /* 0x000fe20000000000 */
[----:B----4-:R-:W-:-:S05]  /*6cc0*/  IADD3.X R2, R2, UR18, RZ, P0, !PT ;  /* 0x0000001202027c10 */ /* 0x010fca00087fe4ff */
[----:B------:R0:W-:Y:S04]  /*6cd0*/  STL [R1+0x34], R2 ;  /* 0x0000340201007387 */ /* 0x0001e80000100800 */
[----:B0-----:R0:W5:Y:S04]  /*6ce0*/  LDL.LU R2, [R1+0x70] ;  /* 0x0000700001027983 */ /* 0x0011680000300800 */
[----:B------:R-:W-:Y:S01]  /*6cf0*/  STL [R1+0x2c], R195 ;  /* 0x00002cc301007387 */ /* 0x000fe20000100800 */
[----:B--2---:R-:W-:-:S05]  /*6d00*/  IADD3.X R6, R6, UR18, RZ, P1, !PT ;  /* 0x0000001206067c10 */ /* 0x004fca0008ffe4ff */
[----:B------:R1:W-:Y:S02]  /*6d10*/  STL [R1+0x3c], R6 ;  /* 0x00003c0601007387 */ /* 0x0003e40000100800 */
[----:B-1----:R-:W1:Y:S02]  /*6d20*/  S2R R6, SR_TID.X ;  /* 0x0000000000067919 */ /* 0x002e640000002100 */
[----:B------:R0:W-:Y:S04]  /*6d30*/  STL [R1+0x44], R196 ;  /* 0x000044c401007387 */ /* 0x0001e80000100800 */
[----:B------:R0:W-:Y:S01]  /*6d40*/  STL [R1+0x4c], R193 ;  /* 0x00004cc101007387 */ /* 0x0001e20000100800 */
[----:B------:R-:W-:Y:S01]  /*6d50*/  IADD3 R8, P5, R17, R8, RZ ;  /* 0x0000000811087210 */ /* 0x000fe20007fbe0ff */
[----:B------:R-:W-:-:S03]  /*6d60*/  WARPGROUP.DEPBAR.LE gsb0, 0x0 ;  /* 0x00008000000079c5 */ /* 0x000fc60000010000 */
[----:B---3--:R-:W-:Y:S02]  /*6d70*/  LEA.HI.X.SX32 R7, R17, R7, 0x1, P5 ;  /* 0x0000000711077211 */ /* 0x008fe400028f0eff */
[----:B-1----:R-:W-:Y:S01]  /*6d80*/  LOP3.LUT R6, R6, 0x3f, RZ, 0xc0, !PT ;  /* 0x0000003f06067812 */ /* 0x002fe200078ec0ff */
[----:B0-----:R-:W-:Y:S06]  /*6d90*/  @P4 BRA `(.L_x_2) ;  /* 0xffffffc400b44947 */ /* 0x001fec000383ffff */
.L_x_1:
[----:B0-----:R-:W2:Y:S01]  /*6da0*/  LDL.LU R19, [R1+0x6c] ;  /* 0x00006c0001137983 */ /* 0x001ea20000300800 */
[----:B------:R-:W-:Y:S01]  /*6db0*/  ULDC.64 UR6, c[0x0][0x228] ;  /* 0x00008a0000067ab9 */ /* 0x000fe20000000a00 */
[----:B------:R-:W-:Y:S01]  /*6dc0*/  ULDC UR5, c[0x0][0x22c] ;  /* 0x00008b0000057ab9 */ /* 0x000fe20000000800 */
[----:B------:R-:W0:Y:S01]  /*6dd0*/  S2R R18, SR_TID.X ;  /* 0x0000000000127919 */ /* 0x000e220000002100 */
[----:B------:R-:W-:Y:S02]  /*6de0*/  F2FP.SATFINITE.E5M2.F32.PACK_AB_MERGE_C R4, R89, R88, RZ ;  /* 0x000000585904723e */ /* 0x000fe400048060ff */
[----:B------:R-:W-:Y:S01]  /*6df0*/  F2FP.SATFINITE.E5M2.F32.PACK_AB_MERGE_C R5, R91, R90, RZ ;  /* 0x0000005a5b05723e */ /* 0x000fe200048060ff */
[----:B------:R-:W3:Y:S01]  /*6e00*/  LDL.LU R17, [R1+0x68] ;  /* 0x0000680001117983 */ /* 0x000ee20000300800 */
[----:B------:R-:W-:Y:S01]  /*6e10*/  F2FP.SATFINITE.E5M2.F32.PACK_AB_MERGE_C R93, R93, R92, RZ ;  /* 0x0000005c5d5d723e */ /* 0x000fe200048060ff */
[C---:B-----5:R-:W-:Y:S01]  /*6e20*/  VIADD R8, R2.reuse, 0x1 ;  /* 0x0000000102087836 */ /* 0x060fe20000000000 */
[----:B------:R-:W-:Y:S01]  /*6e30*/  F2FP.SATFINITE.E5M2.F32.PACK_AB_MERGE_C R94, R95, R94, RZ ;  /* 0x0000005e5f5e723e */ /* 0x000fe200048060ff */
[----:B------:R-:W-:Y:S01]  /*6e40*/  ULDC UR4, c[0x0][0x22c] ;  /* 0x00008b0000047ab9 */ /* 0x000fe20000000800 */
[----:B------:R-:W-:Y:S01]  /*6e50*/  F2FP.SATFINITE.E5M2.F32.PACK_AB_MERGE_C R6, R25, R24, RZ ;  /* 0x000000181906723e */ /* 0x000fe200048060ff */
[----:B------:R-:W-:Y:S01]  /*6e60*/  VIADD R9, R2, 0x3 ;  /* 0x0000000302097836 */ /* 0x000fe20000000000 */
[----:B------:R-:W-:-:S02]  /*6e70*/  F2FP.SATFINITE.E5M2.F32.PACK_AB_MERGE_C R7, R27, R26, RZ ;  /* 0x0000001a1b07723e */ /* 0x000fc400048060ff */
[----:B------:R-:W-:Y:S02]  /*6e80*/  F2FP.SATFINITE.E5M2.F32.PACK_AB_MERGE_C R29, R29, R28, RZ ;  /* 0x0000001c1d1d723e */ /* 0x000fe400048060ff */
[----:B------:R-:W-:Y:S02]  /*6e90*/  F2FP.SATFINITE.E5M2.F32.PACK_AB_MERGE_C R30, R31, R30, RZ ;  /* 0x0000001e1f1e723e */ /* 0x000fe400048060ff */
[----:B------:R-:W-:Y:S02]  /*6ea0*/  F2FP.SATFINITE.E5M2.F32.PACK_AB_MERGE_C R39, R39, R38, RZ ;  /* 0x000000262727723e */ /* 0x000fe400048060ff */
[----:B------:R-:W-:Y:S02]  /*6eb0*/  PRMT R4, R4, 0x5410, R93 ;  /* 0x0000541004047816 */ /* 0x000fe4000000005d */
[----:B------:R-:W-:Y:S02]  /*6ec0*/  PRMT R5, R5, 0x5410, R94 ;  /* 0x0000541005057816 */ /* 0x000fe4000000005e */
[----:B------:R-:W-:-:S02]  /*6ed0*/  PRMT R6, R6, 0x5410, R29 ;  /* 0x0000541006067816 */ /* 0x000fc4000000001d */
[----:B------:R-:W-:Y:S02]  /*6ee0*/  PRMT R7, R7, 0x5410, R30 ;  /* 0x0000541007077816 */ /* 0x000fe4000000001e */
[----:B------:R-:W-:Y:S02]  /*6ef0*/  F2FP.SATFINITE.E5M2.F32.PACK_AB_MERGE_C R98, R99, R98, RZ ;  /* 0x000000626362723e */ /* 0x000fe400048060ff */
[----:B------:R-:W-:Y:S02]  /*6f00*/  F2FP.SATFINITE.E5M2.F32.PACK_AB_MERGE_C R103, R103, R102, RZ ;  /* 0x000000666767723e */ /* 0x000fe400048060ff */
[----:B------:R-:W-:Y:S01]  /*6f10*/  F2FP.SATFINITE.E5M2.F32.PACK_AB_MERGE_C R32, R33, R32, RZ ;  /* 0x000000202120723e */ /* 0x000fe200048060ff */
[C---:B0-----:R-:W-:Y:S01]  /*6f20*/  IMAD.SHL.U32 R0, R18.reuse, 0x10, RZ ;  /* 0x0000001012007824 */ /* 0x041fe200078e00ff */
[C---:B------:R-:W-:Y:S01]  /*6f30*/  LOP3.LUT R10, R18.reuse, 0xff, RZ, 0xc0, !PT ;  /* 0x000000ff120a7812 */ /* 0x040fe200078ec0ff */
[----:B------:R-:W-:Y:S01]  /*6f40*/  IMAD.SHL.U32 R3, R18, 0x80, RZ ;  /* 0x0000008012037824 */ /* 0x000fe200078e00ff */
[----:B------:R-:W-:-:S02]  /*6f50*/  F2FP.SATFINITE.E5M2.F32.PACK_AB_MERGE_C R34, R35, R34, RZ ;  /* 0x000000222322723e */ /* 0x000fc400048060ff */
[----:B------:R-:W-:Y:S02]  /*6f60*/  LOP3.LUT R0, R0, 0xf0, RZ, 0xc0, !PT ;  /* 0x000000f000007812 */ /* 0x000fe400078ec0ff */
[----:B------:R-:W-:Y:S02]  /*6f70*/  LOP3.LUT R3, R3, 0x800, RZ, 0xc0, !PT ;  /* 0x0000080003037812 */ /* 0x000fe400078ec0ff */
[----:B------:R-:W-:Y:S02]  /*6f80*/  F2FP.SATFINITE.E5M2.F32.PACK_AB_MERGE_C R37, R37, R36, RZ ;  /* 0x000000242525723e */ /* 0x000fe400048060ff */
[----:B------:R-:W-:Y:S01]  /*6f90*/  IADD3 R3, R3, UR12, R0 ;  /* 0x0000000c03037c10 */ /* 0x000fe2000fffe000 */
[----:B------:R-:W-:Y:S01]  /*6fa0*/  VIADD R0, R2, 0x2 ;  /* 0x0000000202007836 */ /* 0x000fe20000000000 */
[----:B------:R-:W-:Y:S01]  /*6fb0*/  LEA R20, R10, UR12, 0x4 ;  /* 0x0000000c0a147c11 */ /* 0x000fe2000f8e20ff */
[----:B------:R-:W-:Y:S01]  /*6fc0*/  BAR.SYNC.DEFER_BLOCKING 0x0 ;  /* 0x0000000000007b1d */ /* 0x000fe20000010000 */
[----:B------:R-:W-:-:S02]  /*6fd0*/  F2FP.SATFINITE.E5M2.F32.PACK_AB_MERGE_C R96, R97, R96, RZ ;  /* 0x000000606160723e */ /* 0x000fc400048060ff */
[----:B------:R-:W-:Y:S02]  /*6fe0*/  PRMT R97, R98, 0x5410, R103 ;  /* 0x0000541062617816 */ /* 0x000fe40000000067 */
[----:B------:R-:W-:Y:S02]  /*6ff0*/  PRMT R98, R32, 0x5410, R37 ;  /* 0x0000541020627816 */ /* 0x000fe40000000025 */
[----:B------:R-:W-:Y:S02]  /*7000*/  PRMT R99, R34, 0x5410, R39 ;  /* 0x0000541022637816 */ /* 0x000fe40000000027 */
[----:B------:R-:W-:Y:S02]  /*7010*/  F2FP.SATFINITE.E5M2.F32.PACK_AB_MERGE_C R101, R101, R100, RZ ;  /* 0x000000646565723e */ /* 0x000fe400048060ff */
[----:B------:R-:W-:Y:S02]  /*7020*/  F2FP.SATFINITE.E5M2.F32.PACK_AB_MERGE_C R106, R107, R106, RZ ;  /* 0x0000006a6b6a723e */ /* 0x000fe400048060ff */
[----:B------:R-:W-:-:S02]  /*7030*/  PRMT R96, R96, 0x5410, R101 ;  /* 0x0000541060607816 */ /* 0x000fc40000000065 */
[----:B------:R-:W-:Y:S02]  /*7040*/  F2FP.SATFINITE.E5M2.F32.PACK_AB_MERGE_C R111, R111, R110, RZ ;  /* 0x0000006e6f6f723e */ /* 0x000fe400048060ff */
[----:B------:R-:W-:Y:S02]  /*7050*/  F2FP.SATFINITE.E5M2.F32.PACK_AB_MERGE_C R104, R105, R104, RZ ;  /* 0x000000686968723e */ /* 0x000fe400048060ff */
[----:B------:R-:W-:Y:S02]  /*7060*/  F2FP.SATFINITE.E5M2.F32.PACK_AB_MERGE_C R109, R109, R108, RZ ;  /* 0x0000006c6d6d723e */ /* 0x000fe400048060ff */
[----:B------:R-:W-:Y:S02]  /*7070*/  F2FP.SATFINITE.E5M2.F32.PACK_AB_MERGE_C R40, R41, R40, RZ ;  /* 0x000000282928723e */ /* 0x000fe400048060ff */
[----:B------:R-:W-:Y:S02]  /*7080*/  F2FP.SATFINITE.E5M2.F32.PACK_AB_MERGE_C R42, R43, R42, RZ ;  /* 0x0000002a2b2a723e */ /* 0x000fe400048060ff */
[----:B------:R-:W-:-:S02]  /*7090*/  F2FP.SATFINITE.E5M2.F32.PACK_AB_MERGE_C R45, R45, R44, RZ ;  /* 0x0000002c2d2d723e */ /* 0x000fc400048060ff */
[----:B------:R-:W-:Y:S02]  /*70a0*/  F2FP.SATFINITE.E5M2.F32.PACK_AB_MERGE_C R47, R47, R46, RZ ;  /* 0x0000002e2f2f723e */ /* 0x000fe400048060ff */
[----:B------:R-:W-:Y:S02]  /*70b0*/  PRMT R105, R106, 0x5410, R111 ;  /* 0x000054106a697816 */ /* 0x000fe4000000006f */
[----:B------:R-:W-:Y:S02]  /*70c0*/  PRMT R104, R104, 0x5410, R109 ;  /* 0x0000541068687816 */ /* 0x000fe4000000006d */
[----:B------:R-:W-:Y:S02]  /*70d0*/  PRMT R106, R40, 0x5410, R45 ;  /* 0x00005410286a7816 */ /* 0x000fe4000000002d */
[----:B------:R-:W-:Y:S02]  /*70e0*/  PRMT R107, R42, 0x5410, R47 ;  /* 0x000054102a6b7816 */ /* 0x000fe4000000002f */
[----:B------:R-:W-:-:S02]  /*70f0*/  F2FP.SATFINITE.E5M2.F32.PACK_AB_MERGE_C R114, R115, R114, RZ ;  /* 0x000000727372723e */ /* 0x000fc400048060ff */
        /* <DEDUP_REMOVED lines=59> */
[----:B---3--:R-:W-:Y:S01]  /*74b0*/  ISETP.GE.AND P0, PT, R17, UR6, PT ;  /* 0x0000000611007c0c */ /* 0x008fe2000bf06270 */
[----:B------:R-:W-:-:S03]  /*74c0*/  ULDC UR6, c[0x0][0x248] ;  /* 0x0000920000067ab9 */ /* 0x000fc60000000800 */
[----:B------:R-:W-:Y:S01]  /*74d0*/  ISETP.LT.AND P4, PT, R0, UR5, !P0 ;  /* 0x0000000500007c0c */ /* 0x000fe2000c781270 */
[----:B------:R-:W-:Y:S01]  /*74e0*/  ULDC UR5, c[0x0][0x22c] ;  /* 0x00008b0000057ab9 */ /* 0x000fe20000000800 */
[----:B--2---:R-:W-:Y:S02]  /*74f0*/  LOP3.LUT R0, R19, 0x700, RZ, 0xc0, !PT ;  /* 0x0000070013007812 */ /* 0x004fe400078ec0ff */
[----:B------:R-:W-:Y:S01]  /*7500*/  ISETP.LT.AND P2, PT, R8, UR4, !P0 ;  /* 0x0000000408007c0c */ /* 0x000fe2000c741270 */
[----:B------:R-:W-:Y:S01]  /*7510*/  VIADD R8, R2, 0x4 ;  /* 0x0000000402087836 */ /* 0x000fe20000000000 */
[----:B------:R-:W-:Y:S01]  /*7520*/  ULDC UR4, c[0x0][0x22c] ;  /* 0x00008b0000047ab9 */ /* 0x000fe20000000800 */
[----:B------:R-:W-:Y:S01]  /*7530*/  IMAD.IADD R38, R0, 0x1, R3 ;  /* 0x0000000100267824 */ /* 0x000fe200078e0203 */
[----:B------:R-:W-:Y:S01]  /*7540*/  ISETP.LT.AND P6, PT, R9, UR4, !P0 ;  /* 0x0000000409007c0c */ /* 0x000fe2000c7c1270 */
[----:B------:R-:W-:Y:S01]  /*7550*/  ULDC UR4, c[0x0][0x244] ;  /* 0x0000910000047ab9 */ /* 0x000fe20000000800 */
[----:B------:R-:W-:Y:S01]  /*7560*/  ISETP.LT.AND P5, PT, R8, UR5, !P0 ;  /* 0x0000000508007c0c */ /* 0x000fe2000c7a1270 */
[----:B------:R-:W-:Y:S01]  /*7570*/  IMAD R0, R17, UR4, RZ ;  /* 0x0000000411007c24 */ /* 0x000fe2000f8e02ff */
[----:B------:R-:W-:Y:S01]  /*7580*/  STSM.16.M88.4 [R38], R4 ;  /* 0x0000000426007844 */ /* 0x000fe20000000200 */
[----:B------:R-:W-:Y:S01]  /*7590*/  ULDC.64 UR4, c[0x0][0x220] ;  /* 0x0000880000047ab9 */ /* 0x000fe20000000a00 */
[----:B------:R-:W-:Y:S02]  /*75a0*/  BAR.SYNC.DEFER_BLOCKING 0x0 ;  /* 0x0000000000007b1d */ /* 0x000fe40000010000 */
[----:B------:R-:W-:-:S02]  /*75b0*/  IADD3 R3, P1, R0, UR4, RZ ;  /* 0x0000000400037c10 */ /* 0x000fc4000ff3e0ff */
[----:B------:R-:W-:Y:S02]  /*75c0*/  ISETP.LT.AND P3, PT, R2, UR7, !P0 ;  /* 0x0000000702007c0c */ /* 0x000fe4000c761270 */
[----:B------:R-:W-:Y:S01]  /*75d0*/  LEA.HI.X.SX32 R0, R0, UR5, 0x1, P1 ;  /* 0x0000000500007c11 */ /* 0x000fe200088f0eff */
[----:B------:R-:W-:Y:S01]  /*75e0*/  ULDC UR4, c[0x0][0x248] ;  /* 0x0000920000047ab9 */ /* 0x000fe20000000800 */
[----:B------:R-:W-:Y:S01]  /*75f0*/  ULDC UR5, c[0x0][0x22c] ;  /* 0x00008b0000057ab9 */ /* 0x000fe20000000800 */
[----:B------:R-:W-:Y:S01]  /*7600*/  IMAD R21, R2, UR4, RZ ;  /* 0x0000000402157c24 */ /* 0x000fe2000f8e02ff */
[----:B------:R-:W-:-:S03]  /*7610*/  ULDC UR7, c[0x0][0x22c] ;  /* 0x00008b0000077ab9 */ /* 0x000fc60000000800 */
[C---:B------:R-:W-:Y:S01]  /*7620*/  VIADD R37, R21.reuse, UR4 ;  /* 0x0000000415257c36 */ /* 0x040fe20008000000 */
[----:B------:R-:W-:-:S03]  /*7630*/  IADD3 R22, P1, R21, R3, RZ ;  /* 0x0000000315167210 */ /* 0x000fc60007f3e0ff */
[----:B------:R-:W-:Y:S01]  /*7640*/  VIADD R39, R37, UR4 ;  /* 0x0000000425277c36 */ /* 0x000fe20008000000 */
[----:B------:R-:W-:Y:S01]  /*7650*/  LEA.HI.X.SX32 R23, R21, R0, 0x1, P1 ;  /* 0x0000000015177211 */ /* 0x000fe200008f0eff */
[----:B------:R-:W-:Y:S01]  /*7660*/  VIADD R21, R2, 0x5 ;  /* 0x0000000502157836 */ /* 0x000fe20000000000 */
[----:B------:R-:W-:Y:S01]  /*7670*/  IADD3 R36, P1, R37, R3, RZ ;  /* 0x0000000325247210 */ /* 0x000fe20007f3e0ff */
[----:B------:R-:W-:-:S03]  /*7680*/  VIADD R40, R39, UR4 ;  /* 0x0000000427287c36 */ /* 0x000fc60008000000 */
[----:B------:R-:W-:Y:S01]  /*7690*/  LEA.HI.X.SX32 R37, R37, R0, 0x1, P1 ;  /* 0x0000000025257211 */ /* 0x000fe200008f0eff */
[----:B------:R-:W0:Y:S01]  /*76a0*/  LDS.128 R32, [R20] ;  /* 0x0000000014207984 */ /* 0x000e220000000c00 */
[----:B------:R-:W-:Y:S06]  /*76b0*/  BAR.SYNC.DEFER_BLOCKING 0x0 ;  /* 0x0000000000007b1d */ /* 0x000fec0000010000 */
[----:B------:R-:W-:Y:S02]  /*76c0*/  STSM.16.M88.4 [R38], R96 ;  /* 0x0000006026007844 */ /* 0x000fe40000000200 */
[----:B------:R-:W-:Y:S01]  /*76d0*/  BAR.SYNC.DEFER_BLOCKING 0x0 ;  /* 0x0000000000007b1d */ /* 0x000fe20000010000 */
[----:B0-----:R-:W-:-:S02]  /*76e0*/  PRMT R41, R32, 0x7770, RZ ;  /* 0x0000777020297816 */ /* 0x001fc400000000ff */
[----:B------:R-:W-:Y:S02]  /*76f0*/  PRMT R43, R32, 0x7771, RZ ;  /* 0x00007771202b7816 */ /* 0x000fe400000000ff */
[----:B------:R-:W-:Y:S01]  /*7700*/  PRMT R45, R33, 0x7770, RZ ;  /* 0x00007770212d7816 */ /* 0x000fe200000000ff */
[----:B------:R-:W0:Y:S02]  /*7710*/  LDS.128 R28, [R20] ;  /* 0x00000000141c7984 */ /* 0x000e240000000c00 */
[----:B------:R-:W-:Y:S06]  /*7720*/  BAR.SYNC.DEFER_BLOCKING 0x0 ;  /* 0x0000000000007b1d */ /* 0x000fec0000010000 */
[----:B------:R-:W-:Y:S02]  /*7730*/  STSM.16.M88.4 [R38], R104 ;  /* 0x0000006826007844 */ /* 0x000fe40000000200 */
[----:B------:R-:W-:Y:S06]  /*7740*/  BAR.SYNC.DEFER_BLOCKING 0x0 ;  /* 0x0000000000007b1d */ /* 0x000fec0000010000 */
[----:B------:R-:W1:Y:S02]  /*7750*/  LDS.128 R24, [R20] ;  /* 0x0000000014187984 */ /* 0x000e640000000c00 */
[----:B------:R-:W-:Y:S06]  /*7760*/  BAR.SYNC.DEFER_BLOCKING 0x0 ;  /* 0x0000000000007b1d */ /* 0x000fec0000010000 */
[----:B------:R-:W-:Y:S02]  /*7770*/  STSM.16.M88.4 [R38], R112 ;  /* 0x0000007026007844 */ /* 0x000fe40000000200 */
[----:B------:R-:W-:Y:S06]  /*7780*/  BAR.SYNC.DEFER_BLOCKING 0x0 ;  /* 0x0000000000007b1d */ /* 0x000fec0000010000 */
[----:B------:R-:W2:Y:S02]  /*7790*/  LDS.128 R12, [R20] ;  /* 0x00000000140c7984 */ /* 0x000ea40000000c00 */
[----:B------:R-:W-:Y:S06]  /*77a0*/  BAR.SYNC.DEFER_BLOCKING 0x0 ;  /* 0x0000000000007b1d */ /* 0x000fec0000010000 */
[----:B------:R-:W-:Y:S02]  /*77b0*/  STSM.16.M88.4 [R38], R120 ;  /* 0x0000007826007844 */ /* 0x000fe40000000200 */
[----:B------:R-:W-:Y:S06]  /*77c0*/  BAR.SYNC.DEFER_BLOCKING 0x0 ;  /* 0x0000000000007b1d */ /* 0x000fec0000010000 */
[----:B------:R-:W3:Y:S02]  /*77d0*/  LDS.128 R8, [R20] ;  /* 0x0000000014087984 */ /* 0x000ee40000000c00 */
[----:B------:R-:W-:Y:S06]  /*77e0*/  BAR.SYNC.DEFER_BLOCKING 0x0 ;  /* 0x0000000000007b1d */ /* 0x000fec0000010000 */
[----:B------:R-:W-:Y:S02]  /*77f0*/  STSM.16.M88.4 [R38], R128 ;  /* 0x0000008026007844 */ /* 0x000fe40000000200 */
[----:B------:R-:W-:Y:S06]  /*7800*/  BAR.SYNC.DEFER_BLOCKING 0x0 ;  /* 0x0000000000007b1d */ /* 0x000fec0000010000 */
[----:B------:R-:W4:Y:S02]  /*7810*/  LDS.128 R16, [R20] ;  /* 0x0000000014107984 */ /* 0x000f240000000c00 */
[----:B------:R-:W-:Y:S06]  /*7820*/  BAR.SYNC.DEFER_BLOCKING 0x0 ;  /* 0x0000000000007b1d */ /* 0x000fec0000010000 */
[----:B------:R-:W-:Y:S02]  /*7830*/  STSM.16.M88.4 [R38], R136 ;  /* 0x0000008826007844 */ /* 0x000fe40000000200 */
[----:B------:R-:W-:Y:S06]  /*7840*/  BAR.SYNC.DEFER_BLOCKING 0x0 ;  /* 0x0000000000007b1d */ /* 0x000fec0000010000 */
[----:B------:R-:W4:Y:S02]  /*7850*/  LDS.128 R4, [R20] ;  /* 0x0000000014047984 */ /* 0x000f240000000c00 */
[----:B------:R-:W-:Y:S06]  /*7860*/  BAR.SYNC.DEFER_BLOCKING 0x0 ;  /* 0x0000000000007b1d */ /* 0x000fec0000010000 */
[----:B------:R0:W-:Y:S02]  /*7870*/  STSM.16.M88.4 [R38], R144 ;  /* 0x0000009026007844 */ /* 0x0001e40000000200 */
[----:B------:R-:W-:Y:S01]  /*7880*/  BAR.SYNC.DEFER_BLOCKING 0x0 ;  /* 0x0000000000007b1d */ /* 0x000fe20000010000 */
[----:B0-----:R-:W-:-:S04]  /*7890*/  IADD3 R38, P1, R39, R3, RZ ;  /* 0x0000000327267210 */ /* 0x001fc80007f3e0ff */
[-C--:B------:R-:W-:Y:S01]  /*78a0*/  LEA.HI.X.SX32 R39, R39, R0.reuse, 0x1, P1 ;  /* 0x0000000027277211 */ /* 0x080fe200008f0eff */
[----:B------:R0:W-:Y:S01]  /*78b0*/  @P3 STG.E.U8 desc[UR14][R22.64], R41 ;  /* 0x0000002916003986 */ /* 0x0001e2000c10110e */
[----:B------:R-:W-:Y:S01]  /*78c0*/  ISETP.LT.AND P3, PT, R21, UR5, !P0 ;  /* 0x0000000515007c0c */ /* 0x000fe2000c761270 */
[C---:B------:R-:W-:Y:S01]  /*78d0*/  VIADD R21, R2.reuse, 0x6 ;  /* 0x0000000602157836 */ /* 0x040fe20000000000 */
[----:B------:R-:W-:Y:S01]  /*78e0*/  ULDC UR5, c[0x0][0x22c] ;  /* 0x00008b0000057ab9 */ /* 0x000fe20000000800 */
[----:B------:R1:W-:Y:S03]  /*78f0*/  @P2 STG.E.U8 desc[UR14][R36.64], R43 ;  /* 0x0000002b24002986 */ /* 0x0003e6000c10110e */
[----:B------:R-:W-:Y:S01]  /*7900*/  ISETP.LT.AND P2, PT, R21, UR5, !P0 ;  /* 0x0000000515007c0c */ /* 0x000fe2000c741270 */
[----:B------:R-:W-:Y:S01]  /*7910*/  VIADD R21, R2, 0x7 ;  /* 0x0000000702157836 */ /* 0x000fe20000000000 */
[----:B------:R-:W-:Y:S01]  /*7920*/  ULDC UR5, c[0x0][0x22c] ;  /* 0x00008b0000057ab9 */ /* 0x000fe20000000800 */
[----:B------:R2:W-:Y:S01]  /*7930*/  @P4 STG.E.U8 desc[UR14][R38.64], R45 ;  /* 0x0000002d26004986 */ /* 0x0005e2000c10110e */
[CC--:B0-----:R-:W-:Y:S01]  /*7940*/  IADD3 R22, P1, R40.reuse, R3.reuse, RZ ;  /* 0x0000000328167210 */ /* 0x0c1fe20007f3e0ff */
[----:B------:R-:W-:Y:S01]  /*7950*/  VIADD R41, R40, UR4 ;  /* 0x0000000428297c36 */ /* 0x000fe20008000000 */
[----:B------:R-:W-:Y:S01]  /*7960*/  ISETP.LT.AND P4, PT, R21, UR5, !P0 ;  /* 0x0000000515007c0c */ /* 0x000fe2000c781270 */
[----:B------:R-:W-:Y:S01]  /*7970*/  VIADD R21, R2, 0x8 ;  /* 0x0000000802157836 */ /* 0x000fe20000000000 */
[----:B------:R-:W-:Y:S01]  /*7980*/  LEA.HI.X.SX32 R23, R40, R0, 0x1, P1 ;  /* 0x0000000028177211 */ /* 0x000fe200008f0eff */
[----:B------:R-:W-:Y:S01]  /*7990*/  VIADD R40, R41, UR4 ;  /* 0x0000000429287c36 */ /* 0x000fe20008000000 */
[----:B-1----:R-:W-:Y:S01]  /*79a0*/  PRMT R43, R33, 0x7771, RZ ;  /* 0x00007771212b7816 */ /* 0x002fe200000000ff */
[----:B------:R-:W-:Y:S01]  /*79b0*/  ULDC UR5, c[0x0][0x22c] ;  /* 0x00008b0000057ab9 */ /* 0x000fe20000000800 */
[----:B------:R-:W-:-:S02]  /*79c0*/  IADD3 R36, P1, R41, R3, RZ ;  /* 0x0000000329247210 */ /* 0x000fc40007f3e0ff */
[----:B--2---:R-:W-:Y:S01]  /*79d0*/  PRMT R45, R34, 0x7770, RZ ;  /* 0x00007770222d7816 */ /* 0x004fe200000000ff */
[----:B------:R0:W-:Y:S01]  /*79e0*/  @P6 STG.E.U8 desc[UR14][R22.64], R43 ;  /* 0x0000002b16006986 */ /* 0x0001e2000c10110e */
[----:B------:R-:W-:Y:S01]  /*79f0*/  ISETP.LT.AND P6, PT, R21, UR5, !P0 ;  /* 0x0000000515007c0c */ /* 0x000fe2000c7c1270 */
[----:B------:R-:W-:Y:S01]  /*7a00*/  VIADD R21, R2, 0x9 ;  /* 0x0000000902157836 */ /* 0x000fe20000000000 */
[-C--:B------:R-:W-:Y:S01]  /*7a10*/  LEA.HI.X.SX32 R37, R41, R0.reuse, 0x1, P1 ;  /* 0x0000000029257211 */ /* 0x080fe200008f0eff */
[C---:B------:R-:W-:Y:S01]  /*7a20*/  VIADD R41, R40.reuse, UR4 ;  /* 0x0000000428297c36 */ /* 0x040fe20008000000 */
[-C--:B------:R-:W-:Y:S01]  /*7a30*/  IADD3 R38, P1, R40, R3.reuse, RZ ;  /* 0x0000000328267210 */ /* 0x080fe20007f3e0ff */
[----:B------:R-:W-:Y:S02]  /*7a40*/  ULDC UR5, c[0x0][0x22c] ;  /* 0x00008b0000057ab9 */ /* 0x000fe40000000800 */
[----:B------:R1:W-:Y:S01]  /*7a50*/  @P5 STG.E.U8 desc[UR14][R36.64], R45 ;  /* 0x0000002d24005986 */ /* 0x0003e2000c10110e */
[----:B------:R-:W-:Y:S01]  /*7a60*/  ISETP.LT.AND P5, PT, R21, UR5, !P0 ;  /* 0x0000000515007c0c */ /* 0x000fe2000c7a1270 */
[----:B------:R-:W-:Y:S01]  /*7a70*/  VIADD R21, R2, 0xa ;  /* 0x0000000a02157836 */ /* 0x000fe20000000000 */
[----:B------:R-:W-:Y:S01]  /*7a80*/  LEA.HI.X.SX32 R39, R40, R0, 0x1, P1 ;  /* 0x0000000028277211 */ /* 0x000fe200008f0eff */
[C---:B------:R-:W-:Y:S01]  /*7a90*/  VIADD R40, R41.reuse, UR4 ;  /* 0x0000000429287c36 */ /* 0x040fe20008000000 */
[----:B0-----:R-:W-:Y:S01]  /*7aa0*/  PRMT R43, R34, 0x7771, RZ ;  /* 0x00007771222b7816 */ /* 0x001fe200000000ff */
[----:B------:R-:W-:Y:S01]  /*7ab0*/  ULDC UR5, c[0x0][0x22c] ;  /* 0x00008b0000057ab9 */ /* 0x000fe20000000800 */
[----:B------:R-:W-:-:S03]  /*7ac0*/  IADD3 R22, P1, R41, R3, RZ ;  /* 0x0000000329167210 */ /* 0x000fc60007f3e0ff */
[----:B------:R0:W-:Y:S01]  /*7ad0*/  @P3 STG.E.U8 desc[UR14][R38.64], R43 ;  /* 0x0000002b26003986 */ /* 0x0001e2000c10110e */
[----:B------:R-:W-:Y:S01]  /*7ae0*/  ISETP.LT.AND P3, PT, R21, UR5, !P0 ;  /* 0x0000000515007c0c */ /* 0x000fe2000c761270 */
[----:B------:R-:W-:Y:S01]  /*7af0*/  VIADD R21, R2, 0xb ;  /* 0x0000000b02157836 */ /* 0x000fe20000000000 */
[----:B------:R-:W-:Y:S01]  /*7b00*/  LEA.HI.X.SX32 R23, R41, R0, 0x1, P1 ;  /* 0x0000000029177211 */ /* 0x000fe200008f0eff */
[C---:B------:R-:W-:Y:S01]  /*7b10*/  VIADD R41, R40.reuse, UR4 ;  /* 0x0000000428297c36 */ /* 0x040fe20008000000 */
[----:B-1----:R-:W-:Y:S01]  /*7b20*/  PRMT R45, R35, 0x7770, RZ ;  /* 0x00007770232d7816 */ /* 0x002fe200000000ff */
[----:B------:R-:W-:Y:S01]  /*7b30*/  ULDC UR5, c[0x0][0x22c] ;  /* 0x00008b0000057ab9 */ /* 0x000fe20000000800 */
[----:B------:R-:W-:-:S03]  /*7b40*/  IADD3 R36, P1, R40, R3, RZ ;  /* 0x0000000328247210 */ /* 0x000fc60007f3e0ff */
[----:B------:R1:W-:Y:S01]  /*7b50*/  @P2 STG.E.U8 desc[UR14][R22.64], R45 ;  /* 0x0000002d16002986 */ /* 0x0003e2000c10110e */
[----:B------:R-:W-:Y:S01]  /*7b60*/  ISETP.LT.AND P2, PT, R21, UR5, !P0 ;  /* 0x0000000515007c0c */ /* 0x000fe2000c741270 */
[----:B------:R-:W-:Y:S01]  /*7b70*/  VIADD R21, R2, 0xc ;  /* 0x0000000c02157836 */ /* 0x000fe20000000000 */
[----:B------:R-:W-:Y:S01]  /*7b80*/  LEA.HI.X.SX32 R37, R40, R0, 0x1, P1 ;  /* 0x0000000028257211 */ /* 0x000fe200008f0eff */
[----:B------:R-:W-:Y:S01]  /*7b90*/  VIADD R40, R41, UR4 ;  /* 0x0000000429287c36 */ /* 0x000fe20008000000 */
[----:B0-----:R-:W-:Y:S01]  /*7ba0*/  PRMT R43, R35, 0x7771, RZ ;  /* 0x00007771232b7816 */ /* 0x001fe200000000ff */
[----:B------:R-:W-:Y:S01]  /*7bb0*/  ULDC UR5, c[0x0][0x22c] ;  /* 0x00008b0000057ab9 */ /* 0x000fe20000000800 */
[----:B------:R-:W-:-:S03]  /*7bc0*/  IADD3 R38, P1, R41, R3, RZ ;  /* 0x0000000329267210 */ /* 0x000fc60007f3e0ff */
[----:B------:R0:W-:Y:S01]  /*7bd0*/  @P4 STG.E.U8 desc[UR14][R36.64], R43 ;  /* 0x0000002b24004986 */ /* 0x0001e2000c10110e */
[----:B------:R-:W-:Y:S01]  /*7be0*/  ISETP.LT.AND P4, PT, R21, UR5, !P0 ;  /* 0x0000000515007c0c */ /* 0x000fe2000c781270 */
[----:B------:R-:W-:Y:S01]  /*7bf0*/  VIADD R21, R2, 0xd ;  /* 0x0000000d02157836 */ /* 0x000fe20000000000 */
[----:B------:R-:W-:Y:S01]  /*7c00*/  LEA.HI.X.SX32 R39, R41, R0, 0x1, P1 ;  /* 0x0000000029277211 */ /* 0x000fe200008f0eff */
[----:B------:R-:W-:Y:S01]  /*7c10*/  VIADD R41, R40, UR4 ;  /* 0x0000000428297c36 */ /* 0x000fe20008000000 */
[----:B-1----:R-:W-:Y:S01]  /*7c20*/  PRMT R45, R32, 0x7772, RZ ;  /* 0x00007772202d7816 */ /* 0x002fe200000000ff */
[----:B------:R-:W-:Y:S01]  /*7c30*/  ULDC UR5, c[0x0][0x22c] ;  /* 0x00008b0000057ab9 */ /* 0x000fe20000000800 */
[----:B------:R-:W-:-:S03]  /*7c40*/  IADD3 R22, P1, R40, R3, RZ ;  /* 0x0000000328167210 */ /* 0x000fc60007f3e0ff */
[----:B------:R1:W-:Y:S01]  /*7c50*/  @P6 STG.E.U8 desc[UR14][R38.64], R45 ;  /* 0x0000002d26006986 */ /* 0x0003e2000c10110e */
[----:B------:R-:W-:Y:S01]  /*7c60*/  ISETP.LT.AND P6, PT, R21, UR5, !P0 ;  /* 0x0000000515007c0c */ /* 0x000fe2000c7c1270 */
[----:B------:R-:W-:Y:S01]  /*7c70*/  VIADD R21, R2, 0xe ;  /* 0x0000000e02157836 */ /* 0x000fe20000000000 */
[----:B------:R-:W-:Y:S01]  /*7c80*/  LEA.HI.X.SX32 R23, R40, R0, 0x1, P1 ;  /* 0x0000000028177211 */ /* 0x000fe200008f0eff */
[----:B------:R-:W-:Y:S01]  /*7c90*/  ULDC UR5, c[0x0][0x22c] ;  /* 0x00008b0000057ab9 */ /* 0x000fe20000000800 */
[----:B0-----:R-:W-:Y:S01]  /*7ca0*/  PRMT R43, R32, 0x7773, RZ ;  /* 0x00007773202b7816 */ /* 0x001fe200000000ff */
[C---:B------:R-:W-:Y:S01]  /*7cb0*/  VIADD R32, R41.reuse, UR4 ;  /* 0x0000000429207c36 */ /* 0x040fe20008000000 */
[----:B------:R-:W-:-:S03]  /*7cc0*/  IADD3 R36, P1, R41, R3, RZ ;  /* 0x0000000329247210 */ /* 0x000fc60007f3e0ff */
[----:B------:R0:W-:Y:S01]  /*7cd0*/  @P5 STG.E.U8 desc[UR14][R22.64], R43 ;  /* 0x0000002b16005986 */ /* 0x0001e2000c10110e */
[----:B------:R-:W-:Y:S01]  /*7ce0*/  LEA.HI.X.SX32 R37, R41, R0, 0x1, P1 ;  /* 0x0000000029257211 */ /* 0x000fe200008f0eff */
[----:B------:R-:W-:Y:S01]  /*7cf0*/  VIADD R40, R32, UR4 ;  /* 0x0000000420287c36 */ /* 0x000fe20008000000 */
[----:B------:R-:W-:Y:S01]  /*7d00*/  ISETP.LT.AND P5, PT, R21, UR5, !P0 ;  /* 0x0000000515007c0c */ /* 0x000fe2000c7a1270 */
[----:B------:R-:W-:Y:S01]  /*7d10*/  VIADD R21, R2, 0xf ;  /* 0x0000000f02157836 */ /* 0x000fe20000000000 */
[----:B------:R-:W-:Y:S01]  /*7d20*/  PRMT R41, R33, 0x7772, RZ ;  /* 0x0000777221297816 */ /* 0x000fe200000000ff */
[----:B------:R-:W-:Y:S01]  /*7d30*/  ULDC UR5, c[0x0][0x22c] ;  /* 0x00008b0000057ab9 */ /* 0x000fe20000000800 */
[----:B-1----:R-:W-:-:S03]  /*7d40*/  IADD3 R38, P1, R32, R3, RZ ;  /* 0x0000000320267210 */ /* 0x002fc60007f3e0ff */
        /* <DEDUP_REMOVED lines=9> */
[----:B------:R-:W-:Y:S01]  /*7de0*/  ISETP.LT.AND P2, PT, R21, UR5, !P0 ;  /* 0x0000000515007c0c */ /* 0x000fe2000c741270 */
[----:B------:R-:W-:Y:S01]  /*7df0*/  VIADD R21, R2, 0x11 ;  /* 0x0000001102157836 */ /* 0x000fe20000000000 */
[----:B------:R-:W-:Y:S01]  /*7e00*/  LEA.HI.X.SX32 R23, R40, R0, 0x1, P1 ;  /* 0x0000000028177211 */ /* 0x000fe200008f0eff */
[C---:B-1----:R-:W-:Y:S01]  /*7e10*/  VIADD R37, R33.reuse, UR4 ;  /* 0x0000000421257c36 */ /* 0x042fe20008000000 */
[----:B------:R-:W-:Y:S01]  /*7e20*/  PRMT R41, R34, 0x7772, RZ ;  /* 0x0000777222297816 */ /* 0x000fe200000000ff */
        /* <DEDUP_REMOVED lines=29> */
[-C--:B------:R-:W-:Y:S01]  /*8000*/  LEA.HI.X.SX32 R33, R38, R0.reuse, 0x1, P1 ;  /* 0x0000000026217211 */ /* 0x080fe200008f0eff */
[C---:B-1----:R-:W-:Y:S01]  /*8010*/  VIADD R36, R35.reuse, UR4 ;  /* 0x0000000423247c36 */ /* 0x042fe20008000000 */
[----:B------:R-:W-:Y:S01]  /*8020*/  PRMT R41, R28, 0x7770, RZ ;  /* 0x000077701c297816 */ /* 0x000fe200000000ff */
[----:B------:R-:W-:Y:S01]  /*8030*/  ULDC UR5, c[0x0][0x22c] ;  /* 0x00008b0000057ab9 */ /* 0x000fe20000000800 */
[----:B------:R-:W-:Y:S01]  /*8040*/  IADD3 R34, P1, R35, R3, RZ ;  /* 0x0000000323227210 */ /* 0x000fe20007f3e0ff */
[----:B------:R-:W-:Y:S02]  /*8050*/  VIADD R37, R36, UR4 ;  /* 0x0000000424257c36 */ /* 0x000fe40008000000 */
[----:B------:R1:W-:Y:S01]  /*8060*/  @P2 STG.E.U8 desc[UR14][R32.64], R41 ;  /* 0x0000002920002986 */ /* 0x0003e2000c10110e */
[----:B------:R-:W-:Y:S01]  /*8070*/  ISETP.LT.AND P2, PT, R21, UR5, !P0 ;  /* 0x0000000515007c0c */ /* 0x000fe2000c741270 */
[----:B------:R-:W-:Y:S01]  /*8080*/  VIADD R21, R2, 0x16 ;  /* 0x0000001602157836 */ /* 0x000fe20000000000 */
[----:B------:R-:W-:Y:S01]  /*8090*/  LEA.HI.X.SX32 R35, R35, R0, 0x1, P1 ;  /* 0x0000000023237211 */ /* 0x000fe200008f0eff */
[----:B------:R-:W-:Y:S01]  /*80a0*/  ULDC UR5, c[0x0][0x22c] ;  /* 0x00008b0000057ab9 */ /* 0x000fe20000000800 */
[----:B0-----:R-:W-:-:S02]  /*80b0*/  PRMT R39, R28, 0x7771, RZ ;  /* 0x000077711c277816 */ /* 0x001fc400000000ff */
        /* <DEDUP_REMOVED lines=60> */
[-C--:B------:R-:W-:Y:S01]  /*8480*/  LEA.HI.X.SX32 R33, R37, R0.reuse, 0x1, P1 ;  /* 0x0000000025217211 */ /* 0x080fe200008f0eff */
[----:B------:R-:W-:Y:S01]  /*8490*/  ULDC UR5, c[0x0][0x22c] ;  /* 0x00008b0000057ab9 */ /* 0x000fe20000000800 */
[----:B0-----:R-:W-:Y:S01]  /*84a0*/  PRMT R39, R28, 0x7773, RZ ;  /* 0x000077731c277816 */ /* 0x001fe200000000ff */
[C---:B------:R-:W-:Y:S01]  /*84b0*/  VIADD R28, R36.reuse, UR4 ;  /* 0x00000004241c7c36 */ /* 0x040fe20008000000 */
[-C--:B------:R-:W-:Y:S02]  /*84c0*/  IADD3 R34, P1, R36, R3.reuse, RZ ;  /* 0x0000000324227210 */ /* 0x080fe40007f3e0ff */
[----:B------:R-:W-:Y:S01]  /*84d0*/  PRMT R37, R29, 0x7772, RZ ;  /* 0x000077721d257816 */ /* 0x000fe200000000ff */
[----:B------:R0:W-:Y:S01]  /*84e0*/  @P3 STG.E.U8 desc[UR14][R32.64], R39 ;  /* 0x0000002720003986 */ /* 0x0001e2000c10110e */
[----:B------:R-:W-:Y:S01]  /*84f0*/  ISETP.LT.AND P3, PT, R21, UR5, !P0 ;  /* 0x0000000515007c0c */ /* 0x000fe2000c761270 */
[----:B------:R-:W-:Y:S01]  /*8500*/  VIADD R21, R2, 0x1f ;  /* 0x0000001f02157836 */ /* 0x000fe20000000000 */
[----:B------:R-:W-:Y:S01]  /*8510*/  LEA.HI.X.SX32 R35, R36, R0, 0x1, P1 ;  /* 0x0000000024237211 */ /* 0x000fe200008f0eff */
[C---:B------:R-:W-:Y:S01]  /*8520*/  VIADD R36, R28.reuse, UR4 ;  /* 0x000000041c247c36 */ /* 0x040fe20008000000 */
[----:B-1----:R-:W-:Y:S01]  /*8530*/  IADD3 R22, P1, R28, R3, RZ ;  /* 0x000000031c167210 */ /* 0x002fe20007f3e0ff */
[----:B------:R-:W-:-:S02]  /*8540*/  ULDC UR5, c[0x0][0x22c] ;  /* 0x00008b0000057ab9 */ /* 0x000fc40000000800 */
[----:B------:R1:W-:Y:S01]  /*8550*/  @P2 STG.E.U8 desc[UR14][R34.64], R37 ;  /* 0x0000002522002986 */ /* 0x0003e2000c10110e */
[----:B------:R-:W-:Y:S01]  /*8560*/  ISETP.LT.AND P2, PT, R21, UR5, !P0 ;  /* 0x0000000515007c0c */ /* 0x000fe2000c741270 */
[----:B------:R-:W-:Y:S01]  /*8570*/  VIADD R21, R2, 0x20 ;  /* 0x0000002002157836 */ /* 0x000fe20000000000 */
[----:B------:R-:W-:Y:S01]  /*8580*/  LEA.HI.X.SX32 R23, R28, R0, 0x1, P1 ;  /* 0x000000001c177211 */ /* 0x000fe200008f0eff */
[C---:B0-----:R-:W-:Y:S01]  /*8590*/  VIADD R33, R36.reuse, UR4 ;  /* 0x0000000424217c36 */ /* 0x041fe20008000000 */
[----:B------:R-:W-:Y:S01]  /*85a0*/  PRMT R39, R29, 0x7773, RZ ;  /* 0x000077731d277816 */ /* 0x000fe200000000ff */
[----:B------:R-:W-:Y:S01]  /*85b0*/  ULDC UR5, c[0x0][0x22c] ;  /* 0x00008b0000057ab9 */ /* 0x000fe20000000800 */
[----:B------:R-:W-:-:S03]  /*85c0*/  IADD3 R28, P1, R36, R3, RZ ;  /* 0x00000003241c7210 */ /* 0x000fc60007f3e0ff */
[----:B------:R0:W-:Y:S01]  /*85d0*/  @P4 STG.E.U8 desc[UR14][R22.64], R39 ;  /* 0x0000002716004986 */ /* 0x0001e2000c10110e */
[----:B------:R-:W-:Y:S01]  /*85e0*/  ISETP.LT.AND P4, PT, R21, UR5, !P0 ;  /* 0x0000000515007c0c */ /* 0x000fe2000c781270 */
[----:B------:R-:W-:Y:S01]  /*85f0*/  VIADD R21, R2, 0x21 ;  /* 0x0000002102157836 */ /* 0x000fe20000000000 */
[-C--:B------:R-:W-:Y:S01]  /*8600*/  LEA.HI.X.SX32 R29, R36, R0.reuse, 0x1, P1 ;  /* 0x00000000241d7211 */ /* 0x080fe200008f0eff */
[C---:B-1----:R-:W-:Y:S01]  /*8610*/  VIADD R34, R33.reuse, UR4 ;  /* 0x0000000421227c36 */ /* 0x042fe20008000000 */
[C---:B------:R-:W-:Y:S01]  /*8620*/  PRMT R37, R30.reuse, 0x7772, RZ ;  /* 0x000077721e257816 */ /* 0x040fe200000000ff */
[----:B------:R-:W-:Y:S01]  /*8630*/  ULDC UR5, c[0x0][0x22c] ;  /* 0x00008b0000057ab9 */ /* 0x000fe20000000800 */
[-C--:B------:R-:W-:Y:S02]  /*8640*/  IADD3 R32, P1, R33, R3.reuse, RZ ;  /* 0x0000000321207210 */ /* 0x080fe40007f3e0ff */
[----:B------:R-:W-:Y:S01]  /*8650*/  PRMT R35, R30, 0x7773, RZ ;  /* 0x000077731e237816 */ /* 0x000fe200000000ff */
[----:B------:R1:W-:Y:S01]  /*8660*/  @P6 STG.E.U8 desc[UR14][R28.64], R37 ;  /* 0x000000251c006986 */ /* 0x0003e2000c10110e */
[----:B------:R-:W-:Y:S01]  /*8670*/  ISETP.LT.AND P6, PT, R21, UR5, !P0 ;  /* 0x0000000515007c0c */ /* 0x000fe2000c7c1270 */
[----:B------:R-:W-:Y:S01]  /*8680*/  VIADD R21, R2, 0x22 ;  /* 0x0000002202157836 */ /* 0x000fe20000000000 */
[----:B------:R-:W-:Y:S01]  /*8690*/  LEA.HI.X.SX32 R33, R33, R0, 0x1, P1 ;  /* 0x0000000021217211 */ /* 0x000fe200008f0eff */
[C---:B------:R-:W-:Y:S01]  /*86a0*/  VIADD R30, R34.reuse, UR4 ;  /* 0x00000004221e7c36 */ /* 0x040fe20008000000 */
[----:B0-----:R-:W-:Y:S01]  /*86b0*/  IADD3 R22, P1, R34, R3, RZ ;  /* 0x0000000322167210 */ /* 0x001fe20007f3e0ff */
[----:B------:R-:W-:-:S02]  /*86c0*/  ULDC UR5, c[0x0][0x22c] ;  /* 0x00008b0000057ab9 */ /* 0x000fc40000000800 */
        /* <DEDUP_REMOVED lines=12> */
[C---:B0-----:R-:W-:Y:S01]  /*8790*/  VIADD R32, R34.reuse, UR4 ;  /* 0x0000000422207c36 */ /* 0x041fe20008000000 */
        /* <DEDUP_REMOVED lines=9> */
[----:B-1----:R-:W-:-:S02]  /*8830*/  PRMT R37, R24, 0x7770, RZ ;  /* 0x0000777018257816 */ /* 0x002fc400000000ff */
        /* <DEDUP_REMOVED lines=109> */
[C---:B------:R-:W-:Y:S01]  /*8f10*/  VIADD R30, R26.reuse, UR4 ;  /* 0x000000041a1e7c36 */ /* 0x040fe20008000000 */
[C---:B-1----:R-:W-:Y:S01]  /*8f20*/  PRMT R33, R27.reuse, 0x7772, RZ ;  /* 0x000077721b217816 */ /* 0x042fe200000000ff */
        /* <DEDUP_REMOVED lines=78> */
[----:B------:R-:W-:Y:S01]  /*9410*/  ULDC UR5, c[0x0][0x22c] ;  /* 0x00008b0000057ab9 */ /* 0x000fe20000000800 */
[----:B-1----:R-:W-:Y:S02]  /*9420*/  PRMT R33, R12, 0x7772, RZ ;  /* 0x000077720c217816 */ /* 0x002fe400000000ff */
[----:B------:R-:W-:-:S03]  /*9430*/  IADD3 R22, P1, R29, R3, RZ ;  /* 0x000000031d167210 */ /* 0x000fc60007f3e0ff */
[----:B------:R1:W-:Y:S01]  /*9440*/  @P2 STG.E.U8 desc[UR14][R24.64], R33 ;  /* 0x0000002118002986 */ /* 0x0003e2000c10110e */
[----:B------:R-:W-:Y:S01]  /*9450*/  ISETP.LT.AND P2, PT, R21, UR5, !P0 ;  /* 0x0000000515007c0c */ /* 0x000fe2000c741270 */
[C---:B------:R-:W-:Y:S01]  /*9460*/  VIADD R21, R29.reuse, UR4 ;  /* 0x000000041d157c36 */ /* 0x040fe20008000000 */
[-C--:B------:R-:W-:Y:S01]  /*9470*/  LEA.HI.X.SX32 R23, R29, R0.reuse, 0x1, P1 ;  /* 0x000000001d177211 */ /* 0x080fe200008f0eff */
[----:B------:R-:W-:Y:S01]  /*9480*/  ULDC UR5, c[0x0][0x22c] ;  /* 0x00008b0000057ab9 */ /* 0x000fe20000000800 */
[----:B0-----:R-:W-:Y:S01]  /*9490*/  PRMT R31, R12, 0x7773, RZ ;  /* 0x000077730c1f7816 */ /* 0x001fe200000000ff */
[----:B------:R-:W-:Y:S01]  /*94a0*/  VIADD R12, R2, 0x3e ;  /* 0x0000003e020c7836 */ /* 0x000fe20000000000 */
[CC--:B------:R-:W-:Y:S01]  /*94b0*/  IADD3 R26, P1, R21.reuse, R3.reuse, RZ ;  /* 0x00000003151a7210 */ /* 0x0c0fe20007f3e0ff */
[----:B------:R-:W-:Y:S01]  /*94c0*/  VIADD R28, R21, UR4 ;  /* 0x00000004151c7c36 */ /* 0x000fe20008000000 */
[----:B------:R-:W-:Y:S01]  /*94d0*/  PRMT R29, R13, 0x7772, RZ ;  /* 0x000077720d1d7816 */ /* 0x000fe200000000ff */
[----:B------:R0:W-:Y:S01]  /*94e0*/  @P4 STG.E.U8 desc[UR14][R22.64], R31 ;  /* 0x0000001f16004986 */ /* 0x0001e2000c10110e */
[-C--:B------:R-:W-:Y:S01]  /*94f0*/  LEA.HI.X.SX32 R27, R21, R0.reuse, 0x1, P1 ;  /* 0x00000000151b7211 */ /* 0x080fe200008f0eff */
[----:B------:R-:W-:Y:S01]  /*9500*/  VIADD R21, R28, UR4 ;  /* 0x000000041c157c36 */ /* 0x000fe20008000000 */
[----:B------:R-:W-:Y:S01]  /*9510*/  ISETP.LT.AND P4, PT, R12, UR5, !P0 ;  /* 0x000000050c007c0c */ /* 0x000fe2000c781270 */
[----:B------:R-:W-:Y:S01]  /*9520*/  VIADD R12, R2, 0x3f ;  /* 0x0000003f020c7836 */ /* 0x000fe20000000000 */
[C---:B-1----:R-:W-:Y:S01]  /*9530*/  IADD3 R24, P1, R28.reuse, R3, RZ ;  /* 0x000000031c187210 */ /* 0x042fe20007f3e0ff */
[----:B------:R-:W-:Y:S01]  /*9540*/  ULDC UR5, c[0x0][0x22c] ;  /* 0x00008b0000057ab9 */ /* 0x000fe20000000800 */
[----:B------:R1:W-:Y:S02]  /*9550*/  @P6 STG.E.U8 desc[UR14][R26.64], R29 ;  /* 0x0000001d1a006986 */ /* 0x0003e4000c10110e */
[----:B------:R-:W-:-:S02]  /*9560*/  LEA.HI.X.SX32 R25, R28, R0, 0x1, P1 ;  /* 0x000000001c197211 */ /* 0x000fc400008f0eff */
[----:B------:R-:W-:Y:S01]  /*9570*/  ISETP.LT.AND P6, PT, R12, UR5, !P0 ;  /* 0x000000050c007c0c */ /* 0x000fe2000c7c1270 */
[----:B------:R-:W-:Y:S01]  /*9580*/  ULDC UR5, c[0x0][0x22c] ;  /* 0x00008b0000057ab9 */ /* 0x000fe20000000800 */
[----:B0-----:R-:W-:Y:S01]  /*9590*/  PRMT R31, R13, 0x7773, RZ ;  /* 0x000077730d1f7816 */ /* 0x001fe200000000ff */
[C---:B------:R-:W-:Y:S01]  /*95a0*/  VIADD R13, R2.reuse, 0x40 ;  /* 0x00000040020d7836 */ /* 0x040fe20000000000 */
[C---:B------:R-:W-:Y:S01]  /*95b0*/  IADD3 R12, P1, R21.reuse, R3, RZ ;  /* 0x00000003150c7210 */ /* 0x040fe20007f3e0ff */
[----:B------:R-:W-:Y:S02]  /*95c0*/  VIADD R23, R21, UR4 ;  /* 0x0000000415177c36 */ /* 0x000fe40008000000 */
[----:B------:R0:W-:Y:S01]  /*95d0*/  @P5 STG.E.U8 desc[UR14][R24.64], R31 ;  /* 0x0000001f18005986 */ /* 0x0001e2000c10110e */
[----:B------:R-:W-:Y:S01]  /*95e0*/  ISETP.LT.AND P5, PT, R13, UR5, !P0 ;  /* 0x000000050d007c0c */ /* 0x000fe2000c7a1270 */
[----:B------:R-:W-:Y:S01]  /*95f0*/  ULDC UR5, c[0x0][0x22c] ;  /* 0x00008b0000057ab9 */ /* 0x000fe20000000800 */
[----:B------:R-:W-:Y:S01]  /*9600*/  LEA.HI.X.SX32 R13, R21, R0, 0x1, P1 ;  /* 0x00000000150d7211 */ /* 0x000fe200008f0eff */
[----:B------:R-:W-:Y:S01]  /*9610*/  VIADD R21, R2, 0x41 ;  /* 0x0000004102157836 */ /* 0x000fe20000000000 */
[----:B-1----:R-:W-:-:S02]  /*9620*/  PRMT R29, R14, 0x7772, RZ ;  /* 0x000077720e1d7816 */ /* 0x002fc400000000ff */
[-C--:B------:R-:W-:Y:S02]  /*9630*/  IADD3 R22, P1, R23, R3.reuse, RZ ;  /* 0x0000000317167210 */ /* 0x080fe40007f3e0ff */
[----:B------:R-:W-:Y:S01]  /*9640*/  PRMT R27, R14, 0x7773, RZ ;  /* 0x000077730e1b7816 */ /* 0x000fe200000000ff */
[----:B------:R1:W-:Y:S01]  /*9650*/  @P3 STG.E.U8 desc[UR14][R12.64], R29 ;  /* 0x0000001d0c003986 */ /* 0x0003e2000c10110e */
[----:B------:R-:W-:Y:S01]  /*9660*/  ISETP.LT.AND P3, PT, R21, UR5, !P0 ;  /* 0x0000000515007c0c */ /* 0x000fe2000c761270 */
[C---:B------:R-:W-:Y:S01]  /*9670*/  VIADD R21, R23.reuse, UR4 ;  /* 0x0000000417157c36 */ /* 0x040fe20008000000 */
[-C--:B------:R-:W-:Y:S01]  /*9680*/  LEA.HI.X.SX32 R23, R23, R0.reuse, 0x1, P1 ;  /* 0x0000000017177211 */ /* 0x080fe200008f0eff */
[----:B------:R-:W-:Y:S01]  /*9690*/  VIADD R14, R2, 0x42 ;  /* 0x00000042020e7836 */ /* 0x000fe20000000000 */
[----:B------:R-:W-:Y:S02]  /*96a0*/  ULDC UR5, c[0x0][0x22c] ;  /* 0x00008b0000057ab9 */ /* 0x000fe40000000800 */
[CC--:B0-----:R-:W-:Y:S01]  /*96b0*/  IADD3 R24, P1, R21.reuse, R3.reuse, RZ ;  /* 0x0000000315187210 */ /* 0x0c1fe20007f3e0ff */
[----:B------:R0:W-:Y:S01]  /*96c0*/  @P2 STG.E.U8 desc[UR14][R22.64], R27 ;  /* 0x0000001b16002986 */ /* 0x0001e2000c10110e */
[----:B------:R-:W-:Y:S01]  /*96d0*/  ISETP.LT.AND P2, PT, R14, UR5, !P0 ;  /* 0x000000050e007c0c */ /* 0x000fe2000c741270 */
[C---:B------:R-:W-:Y:S01]  /*96e0*/  VIADD R14, R21.reuse, UR4 ;  /* 0x00000004150e7c36 */ /* 0x040fe20008000000 */
[----:B------:R-:W-:Y:S01]  /*96f0*/  LEA.HI.X.SX32 R25, R21, R0, 0x1, P1 ;  /* 0x0000000015197211 */ /* 0x000fe200008f0eff */
[----:B-1----:R-:W-:Y:S01]  /*9700*/  VIADD R13, R2, 0x43 ;  /* 0x00000043020d7836 */ /* 0x002fe20000000000 */
[----:B------:R-:W-:Y:S01]  /*9710*/  PRMT R29, R15, 0x7772, RZ ;  /* 0x000077720f1d7816 */ /* 0x000fe200000000ff */
[----:B------:R-:W-:Y:S01]  /*9720*/  ULDC UR5, c[0x0][0x22c] ;  /* 0x00008b0000057ab9 */ /* 0x000fe20000000800 */
[C---:B------:R-:W-:Y:S01]  /*9730*/  IADD3 R12, P1, R14.reuse, R3, RZ ;  /* 0x000000030e0c7210 */ /* 0x040fe20007f3e0ff */
[----:B------:R-:W-:-:S02]  /*9740*/  VIADD R21, R14, UR4 ;  /* 0x000000040e157c36 */ /* 0x000fc40008000000 */
[----:B------:R3:W-:Y:S01]  /*9750*/  @P4 STG.E.U8 desc[UR14][R24.64], R29 ;  /* 0x0000001d18004986 */ /* 0x0007e2000c10110e */
[----:B------:R-:W-:Y:S01]  /*9760*/  ISETP.LT.AND P4, PT, R13, UR5, !P0 ;  /* 0x000000050d007c0c */ /* 0x000fe2000c781270 */
[----:B------:R-:W-:Y:S01]  /*9770*/  ULDC UR5, c[0x0][0x22c] ;  /* 0x00008b0000057ab9 */ /* 0x000fe20000000800 */
[----:B------:R-:W-:Y:S01]  /*9780*/  LEA.HI.X.SX32 R13, R14, R0, 0x1, P1 ;  /* 0x000000000e0d7211 */ /* 0x000fe200008f0eff */
[----:B0-----:R-:W-:Y:S01]  /*9790*/  VIADD R23, R21, UR4 ;  /* 0x0000000415177c36 */ /* 0x001fe20008000000 */
[----:B------:R-:W-:Y:S01]  /*97a0*/  PRMT R27, R15, 0x7773, RZ ;  /* 0x000077730f1b7816 */ /* 0x000fe200000000ff */
[----:B------:R-:W-:Y:S01]  /*97b0*/  VIADD R15, R2, 0x44 ;  /* 0x00000044020f7836 */ /* 0x000fe20000000000 */
[----:B------:R-:W-:-:S03]  /*97c0*/  IADD3 R14, P1, R21, R3, RZ ;  /* 0x00000003150e7210 */ /* 0x000fc60007f3e0ff */
[----:B------:R0:W-:Y:S01]  /*97d0*/  @P6 STG.E.U8 desc[UR14][R12.64], R27 ;  /* 0x0000001b0c006986 */ /* 0x0001e2000c10110e */
[----:B------:R-:W-:Y:S01]  /*97e0*/  ISETP.LT.AND P6, PT, R15, UR5, !P0 ;  /* 0x000000050f007c0c */ /* 0x000fe2000c7c1270 */
[----:B------:R-:W-:Y:S01]  /*97f0*/  ULDC UR5, c[0x0][0x22c] ;  /* 0x00008b0000057ab9 */ /* 0x000fe20000000800 */
[-C--:B------:R-:W-:Y:S01]  /*9800*/  LEA.HI.X.SX32 R15, R21, R0.reuse, 0x1, P1 ;  /* 0x00000000150f7211 */ /* 0x080fe200008f0eff */
[----:B------:R-:W-:Y:S01]  /*9810*/  VIADD R21, R2, 0x45 ;  /* 0x0000004502157836 */ /* 0x000fe20000000000 */
[C---:B---3--:R-:W-:Y:S02]  /*9820*/  PRMT R25, R8.reuse, 0x7770, RZ ;  /* 0x0000777008197816 */ /* 0x048fe400000000ff */
[-C--:B------:R-:W-:Y:S02]  /*9830*/  IADD3 R22, P1, R23, R3.reuse, RZ ;  /* 0x0000000317167210 */ /* 0x080fe40007f3e0ff */
[----:B------:R-:W-:Y:S01]  /*9840*/  PRMT R29, R8, 0x7771, RZ ;  /* 0x00007771081d7816 */ /* 0x000fe200000000ff */
[----:B------:R1:W-:Y:S01]  /*9850*/  @P5 STG.E.U8 desc[UR14][R14.64], R25 ;  /* 0x000000190e005986 */ /* 0x0003e2000c10110e */
[----:B------:R-:W-:Y:S01]  /*9860*/  ISETP.LT.AND P5, PT, R21, UR5, !P0 ;  /* 0x0000000515007c0c */ /* 0x000fe2000c7a1270 */
[C---:B------:R-:W-:Y:S01]  /*9870*/  VIADD R21, R23.reuse, UR4 ;  /* 0x0000000417157c36 */ /* 0x040fe20008000000 */
[-C--:B------:R-:W-:Y:S01]  /*9880*/  LEA.HI.X.SX32 R23, R23, R0.reuse, 0x1, P1 ;  /* 0x0000000017177211 */ /* 0x080fe200008f0eff */
[C---:B0-----:R-:W-:Y:S01]  /*9890*/  VIADD R13, R2.reuse, 0x46 ;  /* 0x00000046020d7836 */ /* 0x041fe20000000000 */
[----:B------:R-:W-:Y:S01]  /*98a0*/  ULDC UR5, c[0x0][0x22c] ;  /* 0x00008b0000057ab9 */ /* 0x000fe20000000800 */
[C---:B------:R-:W-:Y:S01]  /*98b0*/  VIADD R24, R21.reuse, UR4 ;  /* 0x0000000415187c36 */ /* 0x040fe20008000000 */
[-C--:B------:R-:W-:Y:S01]  /*98c0*/  IADD3 R12, P1, R21, R3.reuse, RZ ;  /* 0x00000003150c7210 */ /* 0x080fe20007f3e0ff */
[----:B------:R0:W-:Y:S01]  /*98d0*/  @P3 STG.E.U8 desc[UR14][R22.64], R29 ;  /* 0x0000001d16003986 */ /* 0x0001e2000c10110e */
[----:B------:R-:W-:Y:S01]  /*98e0*/  ISETP.LT.AND P3, PT, R13, UR5, !P0 ;  /* 0x000000050d007c0c */ /* 0x000fe2000c761270 */
[----:B------:R-:W-:Y:S01]  /*98f0*/  ULDC UR5, c[0x0][0x22c] ;  /* 0x00008b0000057ab9 */ /* 0x000fe20000000800 */
[----:B------:R-:W-:Y:S01]  /*9900*/  LEA.HI.X.SX32 R13, R21, R0, 0x1, P1 ;  /* 0x00000000150d7211 */ /* 0x000fe200008f0eff */
[----:B-1----:R-:W-:Y:S01]  /*9910*/  VIADD R15, R2, 0x47 ;  /* 0x00000047020f7836 */ /* 0x002fe20000000000 */
[----:B------:R-:W-:Y:S01]  /*9920*/  PRMT R27, R9, 0x7770, RZ ;  /* 0x00007770091b7816 */ /* 0x000fe200000000ff */
[C---:B------:R-:W-:Y:S01]  /*9930*/  VIADD R25, R24.reuse, UR4 ;  /* 0x0000000418197c36 */ /* 0x040fe20008000000 */
[----:B------:R-:W-:Y:S01]  /*9940*/  IADD3 R14, P1, R24, R3, RZ ;  /* 0x00000003180e7210 */ /* 0x000fe20007f3e0ff */
[----:B------:R-:W-:-:S02]  /*9950*/  VIADD R21, R2, 0x48 ;  /* 0x0000004802157836 */ /* 0x000fc40000000000 */
[----:B------:R1:W-:Y:S01]  /*9960*/  @P2 STG.E.U8 desc[UR14][R12.64], R27 ;  /* 0x0000001b0c002986 */ /* 0x0003e2000c10110e */
[----:B------:R-:W-:Y:S01]  /*9970*/  ISETP.LT.AND P2, PT, R15, UR5, !P0 ;  /* 0x000000050f007c0c */ /* 0x000fe2000c741270 */
[----:B------:R-:W-:Y:S01]  /*9980*/  ULDC UR5, c[0x0][0x22c] ;  /* 0x00008b0000057ab9 */ /* 0x000fe20000000800 */
[----:B------:R-:W-:Y:S02]  /*9990*/  LEA.HI.X.SX32 R15, R24, R0, 0x1, P1 ;  /* 0x00000000180f7211 */ /* 0x000fe400008f0eff */
[----:B0-----:R-:W-:Y:S02]  /*99a0*/  PRMT R29, R9, 0x7771, RZ ;  /* 0x00007771091d7816 */ /* 0x001fe400000000ff */
[----:B------:R-:W-:-:S03]  /*99b0*/  IADD3 R22, P1, R25, R3, RZ ;  /* 0x0000000319167210 */ /* 0x000fc60007f3e0ff */
[----:B------:R0:W-:Y:S01]  /*99c0*/  @P4 STG.E.U8 desc[UR14][R14.64], R29 ;  /* 0x0000001d0e004986 */ /* 0x0001e2000c10110e */
[----:B------:R-:W-:Y:S01]  /*99d0*/  ISETP.LT.AND P4, PT, R21, UR5, !P0 ;  /* 0x0000000515007c0c */ /* 0x000fe2000c781270 */
[C---:B------:R-:W-:Y:S01]  /*99e0*/  VIADD R21, R25.reuse, UR4 ;  /* 0x0000000419157c36 */ /* 0x040fe20008000000 */
[-C--:B------:R-:W-:Y:S01]  /*99f0*/  LEA.HI.X.SX32 R23, R25, R0.reuse, 0x1, P1 ;  /* 0x0000000019177211 */ /* 0x080fe200008f0eff */
[----:B-1----:R-:W-:Y:S01]  /*9a00*/  VIADD R13, R2, 0x49 ;  /* 0x00000049020d7836 */ /* 0x002fe20000000000 */
[----:B------:R-:W-:Y:S01]  /*9a10*/  PRMT R27, R10, 0x7770, RZ ;  /* 0x000077700a1b7816 */ /* 0x000fe200000000ff */
[----:B------:R-:W-:Y:S01]  /*9a20*/  ULDC UR5, c[0x0][0x22c] ;  /* 0x00008b0000057ab9 */ /* 0x000fe20000000800 */
[CC--:B------:R-:W-:Y:S01]  /*9a30*/  IADD3 R12, P1, R21.reuse, R3.reuse, RZ ;  /* 0x00000003150c7210 */ /* 0x0c0fe20007f3e0ff */
[----:B------:R-:W-:Y:S02]  /*9a40*/  VIADD R24, R21, UR4 ;  /* 0x0000000415187c36 */ /* 0x000fe40008000000 */
[----:B------:R1:W-:Y:S01]  /*9a50*/  @P6 STG.E.U8 desc[UR14][R22.64], R27 ;  /* 0x0000001b16006986 */ /* 0x0003e2000c10110e */
[----:B------:R-:W-:Y:S01]  /*9a60*/  ISETP.LT.AND P6, PT, R13, UR5, !P0 ;  /* 0x000000050d007c0c */ /* 0x000fe2000c7c1270 */
[----:B0-----:R-:W-:Y:S01]  /*9a70*/  VIADD R15, R2, 0x4a ;  /* 0x0000004a020f7836 */ /* 0x001fe20000000000 */
[----:B------:R-:W-:Y:S01]  /*9a80*/  LEA.HI.X.SX32 R13, R21, R0, 0x1, P1 ;  /* 0x00000000150d7211 */ /* 0x000fe200008f0eff */
[----:B------:R-:W-:Y:S01]  /*9a90*/  ULDC UR5, c[0x0][0x22c] ;  /* 0x00008b0000057ab9 */ /* 0x000fe20000000800 */
        /* <DEDUP_REMOVED lines=8> */
[----:B-1----:R-:W-:Y:S02]  /*9b20*/  PRMT R27, R11, 0x7770, RZ ;  /* 0x000077700b1b7816 */ /* 0x002fe400000000ff */
[----:B------:R-:W-:-:S03]  /*9b30*/  IADD3 R22, P1, R25, R3, RZ ;  /* 0x0000000319167210 */ /* 0x000fc60007f3e0ff */
[----:B------:R1:W-:Y:S01]  /*9b40*/  @P3 STG.E.U8 desc[UR14][R14.64], R27 ;  /* 0x0000001b0e003986 */ /* 0x0003e2000c10110e */
[----:B------:R-:W-:Y:S01]  /*9b50*/  ISETP.LT.AND P3, PT, R21, UR5, !P0 ;  /* 0x0000000515007c0c */ /* 0x000fe2000c761270 */
[C---:B------:R-:W-:Y:S01]  /*9b60*/  VIADD R21, R25.reuse, UR4 ;  /* 0x0000000419157c36 */ /* 0x040fe20008000000 */
[-C--:B------:R-:W-:Y:S01]  /*9b70*/  LEA.HI.X.SX32 R23, R25, R0.reuse, 0x1, P1 ;  /* 0x0000000019177211 */ /* 0x080fe200008f0eff */
[C---:B0-----:R-:W-:Y:S01]  /*9b80*/  VIADD R13, R2.reuse, 0x4c ;  /* 0x0000004c020d7836 */ /* 0x041fe20000000000 */
[----:B------:R-:W-:Y:S01]  /*9b90*/  PRMT R25, R11, 0x7771, RZ ;  /* 0x000077710b197816 */ /* 0x000fe200000000ff */
[----:B------:R-:W-:Y:S01]  /*9ba0*/  ULDC UR5, c[0x0][0x22c] ;  /* 0x00008b0000057ab9 */ /* 0x000fe20000000800 */
[CC--:B------:R-:W-:Y:S01]  /*9bb0*/  IADD3 R12, P1, R21.reuse, R3.reuse, RZ ;  /* 0x00000003150c7210 */ /* 0x0c0fe20007f3e0ff */
[----:B------:R-:W-:Y:S02]  /*9bc0*/  VIADD R24, R21, UR4 ;  /* 0x0000000415187c36 */ /* 0x000fe40008000000 */
[----:B------:R0:W-:Y:S01]  /*9bd0*/  @P2 STG.E.U8 desc[UR14][R22.64], R25 ;  /* 0x0000001916002986 */ /* 0x0001e2000c10110e */
[----:B------:R-:W-:Y:S01]  /*9be0*/  ISETP.LT.AND P2, PT, R13, UR5, !P0 ;  /* 0x000000050d007c0c */ /* 0x000fe2000c741270 */
[----:B-1----:R-:W-:Y:S01]  /*9bf0*/  VIADD R15, R2, 0x4d ;  /* 0x0000004d020f7836 */ /* 0x002fe20000000000 */
[----:B------:R-:W-:Y:S01]  /*9c00*/  LEA.HI.X.SX32 R13, R21, R0, 0x1, P1 ;  /* 0x00000000150d7211 */ /* 0x000fe200008f0eff */
[----:B------:R-:W-:Y:S01]  /*9c10*/  VIADD R21, R24, UR4 ;  /* 0x0000000418157c36 */ /* 0x000fe20008000000 */
[----:B------:R-:W-:Y:S01]  /*9c20*/  PRMT R27, R8, 0x7772, RZ ;  /* 0x00007772081b7816 */ /* 0x000fe200000000ff */
[----:B------:R-:W-:Y:S01]  /*9c30*/  ULDC UR5, c[0x0][0x22c] ;  /* 0x00008b0000057ab9 */ /* 0x000fe20000000800 */
[----:B------:R-:W-:-:S03]  /*9c40*/  IADD3 R14, P1, R24, R3, RZ ;  /* 0x00000003180e7210 */ /* 0x000fc60007f3e0ff */
[----:B------:R1:W-:Y:S01]  /*9c50*/  @P4 STG.E.U8 desc[UR14][R12.64], R27 ;  /* 0x0000001b0c004986 */ /* 0x0003e2000c10110e */
[----:B------:R-:W-:Y:S01]  /*9c60*/  ISETP.LT.AND P4, PT, R15, UR5, !P0 ;  /* 0x000000050f007c0c */ /* 0x000fe2000c781270 */
[----:B------:R-:W-:Y:S01]  /*9c70*/  ULDC UR5, c[0x0][0x22c] ;  /* 0x00008b0000057ab9 */ /* 0x000fe20000000800 */
[----:B------:R-:W-:Y:S01]  /*9c80*/  LEA.HI.X.SX32 R15, R24, R0, 0x1, P1 ;  /* 0x00000000180f7211 */ /* 0x000fe200008f0eff */
[C---:B------:R-:W-:Y:S01]  /*9c90*/  VIADD R24, R21.reuse, UR4 ;  /* 0x0000000415187c36 */ /* 0x040fe20008000000 */
[----:B0-----:R-:W-:Y:S01]  /*9ca0*/  PRMT R25, R8, 0x7773, RZ ;  /* 0x0000777308197816 */ /* 0x001fe200000000ff */
[----:B------:R-:W-:Y:S01]  /*9cb0*/  VIADD R8, R2, 0x4e ;  /* 0x0000004e02087836 */ /* 0x000fe20000000000 */
[----:B------:R-:W-:-:S03]  /*9cc0*/  IADD3 R22, P1, R21, R3, RZ ;  /* 0x0000000315167210 */ /* 0x000fc60007f3e0ff */
[----:B------:R0:W-:Y:S01]  /*9cd0*/  @P6 STG.E.U8 desc[UR14][R14.64], R25 ;  /* 0x000000190e006986 */ /* 0x0001e2000c10110e */
[----:B------:R-:W-:Y:S01]  /*9ce0*/  LEA.HI.X.SX32 R23, R21, R0, 0x1, P1 ;  /* 0x0000000015177211 */ /* 0x000fe200008f0eff */
[----:B------:R-:W-:Y:S01]  /*9cf0*/  VIADD R21, R24, UR4 ;  /* 0x0000000418157c36 */ /* 0x000fe20008000000 */
[----:B------:R-:W-:Y:S01]  /*9d00*/  ISETP.LT.AND P6, PT, R8, UR5, !P0 ;  /* 0x0000000508007c0c */ /* 0x000fe2000c7c1270 */
[----:B------:R-:W-:Y:S01]  /*9d10*/  VIADD R8, R2, 0x4f ;  /* 0x0000004f02087836 */ /* 0x000fe20000000000 */
[----:B-1----:R-:W-:Y:S01]  /*9d20*/  PRMT R27, R9, 0x7772, RZ ;  /* 0x00007772091b7816 */ /* 0x002fe200000000ff */
[----:B------:R-:W-:Y:S01]  /*9d30*/  ULDC UR5, c[0x0][0x22c] ;  /* 0x00008b0000057ab9 */ /* 0x000fe20000000800 */
[----:B------:R-:W-:-:S03]  /*9d40*/  IADD3 R12, P1, R24, R3, RZ ;  /* 0x00000003180c7210 */ /* 0x000fc60007f3e0ff */
[----:B------:R1:W-:Y:S01]  /*9d50*/  @P5 STG.E.U8 desc[UR14][R22.64], R27 ;  /* 0x0000001b16005986 */ /* 0x0003e2000c10110e */
[-C--:B------:R-:W-:Y:S01]  /*9d60*/  LEA.HI.X.SX32 R13, R24, R0.reuse, 0x1, P1 ;  /* 0x00000000180d7211 */ /* 0x080fe200008f0eff */
[----:B------:R-:W-:Y:S01]  /*9d70*/  VIADD R24, R21, UR4 ;  /* 0x0000000415187c36 */ /* 0x000fe20008000000 */
[----:B0-----:R-:W-:Y:S01]  /*9d80*/  PRMT R25, R9, 0x7773, RZ ;  /* 0x0000777309197816 */ /* 0x001fe200000000ff */
[----:B------:R-:W-:Y:S01]  /*9d90*/  VIADD R9, R2, 0x50 ;  /* 0x0000005002097836 */ /* 0x000fe20000000000 */
[----:B------:R-:W-:Y:S01]  /*9da0*/  ISETP.LT.AND P5, PT, R8, UR5, !P0 ;  /* 0x0000000508007c0c */ /* 0x000fe2000c7a1270 */
[----:B------:R-:W-:Y:S01]  /*9db0*/  ULDC UR5, c[0x0][0x22c] ;  /* 0x00008b0000057ab9 */ /* 0x000fe20000000800 */
[-C--:B------:R-:W-:Y:S01]  /*9dc0*/  IADD3 R8, P1, R21, R3.reuse, RZ ;  /* 0x0000000315087210 */ /* 0x080fe20007f3e0ff */
[----:B------:R0:W-:Y:S01]  /*9dd0*/  @P3 STG.E.U8 desc[UR14][R12.64], R25 ;  /* 0x000000190c003986 */ /* 0x0001e2000c10110e */
[----:B------:R-:W-:Y:S01]  /*9de0*/  ISETP.LT.AND P3, PT, R9, UR5, !P0 ;  /* 0x0000000509007c0c */ /* 0x000fe2000c761270 */
[----:B------:R-:W-:Y:S01]  /*9df0*/  VIADD R15, R2, 0x51 ;  /* 0x00000051020f7836 */ /* 0x000fe20000000000 */
[----:B------:R-:W-:Y:S01]  /*9e00*/  LEA.HI.X.SX32 R9, R21, R0, 0x1, P1 ;  /* 0x0000000015097211 */ /* 0x000fe200008f0eff */
[----:B------:R-:W-:Y:S01]  /*9e10*/  ULDC UR5, c[0x0][0x22c] ;  /* 0x00008b0000057ab9 */ /* 0x000fe20000000800 */
[----:B-1----:R-:W-:Y:S01]  /*9e20*/  PRMT R23, R10, 0x7772, RZ ;  /* 0x000077720a177816 */ /* 0x002fe200000000ff */
[----:B------:R-:W-:Y:S01]  /*9e30*/  VIADD R21, R2, 0x52 ;  /* 0x0000005202157836 */ /* 0x000fe20000000000 */
[----:B------:R-:W-:-:S02]  /*9e40*/  IADD3 R14, P1, R24, R3, RZ ;  /* 0x00000003180e7210 */ /* 0x000fc40007f3e0ff */
[----:B------:R-:W-:Y:S01]  /*9e50*/  PRMT R27, R10, 0x7773, RZ ;  /* 0x000077730a1b7816 */ /* 0x000fe200000000ff */
[----:B------:R1:W-:Y:S01]  /*9e60*/  @P2 STG.E.U8 desc[UR14][R8.64], R23 ;  /* 0x0000001708002986 */ /* 0x0003e2000c10110e */
[----:B------:R-:W-:Y:S01]  /*9e70*/  ISETP.LT.AND P2, PT, R15, UR5, !P0 ;  /* 0x000000050f007c0c */ /* 0x000fe2000c741270 */
[----:B------:R-:W-:Y:S01]  /*9e80*/  ULDC UR5, c[0x0][0x22c] ;  /* 0x00008b0000057ab9 */ /* 0x000fe20000000800 */
[C---:B------:R-:W-:Y:S01]  /*9e90*/  LEA.HI.X.SX32 R15, R24.reuse, R0, 0x1, P1 ;  /* 0x00000000180f7211 */ /* 0x040fe200008f0eff */
[----:B------:R-:W-:Y:S01]  /*9ea0*/  VIADD R24, R24, UR4 ;  /* 0x0000000418187c36 */ /* 0x000fe20008000000 */
[----:B0-----:R-:W-:Y:S01]  /*9eb0*/  PRMT R25, R11, 0x7772, RZ ;  /* 0x000077720b197816 */ /* 0x001fe200000000ff */
[----:B------:R-:W-:Y:S01]  /*9ec0*/  VIADD R12, R2, 0x53 ;  /* 0x00000053020c7836 */ /* 0x000fe20000000000 */
[----:B------:R-:W-:Y:S01]  /*9ed0*/  ISETP.LT.AND P1, PT, R21, UR5, !P0 ;  /* 0x0000000515007c0c */ /* 0x000fe2000c721270 */
[----:B------:R0:W-:Y:S01]  /*9ee0*/  @P4 STG.E.U8 desc[UR14][R14.64], R27 ;  /* 0x0000001b0e004986 */ /* 0x0001e2000c10110e */
[C---:B------:R-:W-:Y:S01]  /*9ef0*/  IADD3 R10, P4, R24.reuse, R3, RZ ;  /* 0x00000003180a7210 */ /* 0x040fe20007f9e0ff */
[----:B------:R-:W-:Y:S01]  /*9f00*/  VIADD R13, R24, UR4 ;  /* 0x00000004180d7c36 */ /* 0x000fe20008000000 */
[----:B------:R-:W-:Y:S01]  /*9f10*/  ULDC UR5, c[0x0][0x22c] ;  /* 0x00008b0000057ab9 */ /* 0x000fe20000000800 */
[----:B-1----:R-:W-:-:S02]  /*9f20*/  PRMT R23, R11, 0x7773, RZ ;  /* 0x000077730b177816 */ /* 0x002fc400000000ff */
[-C--:B------:R-:W-:Y:S01]  /*9f30*/  LEA.HI.X.SX32 R11, R24, R0.reuse, 0x1, P4 ;  /* 0x00000000180b7211 */ /* 0x080fe200020f0eff */
[C---:B------:R-:W-:Y:S01]  /*9f40*/  VIADD R21, R13.reuse, UR4 ;  /* 0x000000040d157c36 */ /* 0x040fe20008000000 */
[CC--:B------:R-:W-:Y:S01]  /*9f50*/  IADD3 R8, P4, R13.reuse, R3.reuse, RZ ;  /* 0x000000030d087210 */ /* 0x0c0fe20007f9e0ff */
[----:B------:R-:W-:Y:S02]  /*9f60*/  ULDC UR4, c[0x0][0x248] ;  /* 0x0000920000047ab9 */ /* 0x000fe40000000800 */
[----:B------:R1:W-:Y:S01]  /*9f70*/  @P6 STG.E.U8 desc[UR14][R10.64], R25 ;  /* 0x000000190a006986 */ /* 0x0003e2000c10110e */
[----:B------:R-:W-:Y:S01]  /*9f80*/  LEA.HI.X.SX32 R9, R13, R0, 0x1, P4 ;  /* 0x000000000d097211 */ /* 0x000fe200020f0eff */
[----:B0-----:R-:W-:Y:S01]  /*9f90*/  VIADD R14, R2, 0x54 ;  /* 0x00000054020e7836 */ /* 0x001fe20000000000 */
[----:B------:R-:W-:Y:S01]  /*9fa0*/  ISETP.LT.AND P4, PT, R12, UR5, !P0 ;  /* 0x000000050c007c0c */ /* 0x000fe2000c781270 */
[----:B------:R-:W-:Y:S01]  /*9fb0*/  ULDC UR5, c[0x0][0x22c] ;  /* 0x00008b0000057ab9 */ /* 0x000fe20000000800 */
[----:B------:R-:W-:Y:S01]  /*9fc0*/  IADD3 R12, P6, R21, R3, RZ ;  /* 0x00000003150c7210 */ /* 0x000fe20007fde0ff */
[----:B------:R0:W-:Y:S01]  /*9fd0*/  @P5 STG.E.U8 desc[UR14][R8.64], R23 ;  /* 0x0000001708005986 */ /* 0x0001e2000c10110e */
[----:B----4-:R-:W-:-:S02]  /*9fe0*/  PRMT R27, R16, 0x7770, RZ ;  /* 0x00007770101b7816 */ /* 0x010fc400000000ff */
[CC--:B------:R-:W-:Y:S01]  /*9ff0*/  LEA.HI.X.SX32 R13, R21.reuse, R0.reuse, 0x1, P6 ;  /* 0x00000000150d7211 */ /* 0x0c0fe200030f0eff */
[----:B------:R-:W-:Y:S01]  /*a000*/  VIADD R21, R21, UR4 ;  /* 0x0000000415157c36 */ /* 0x000fe20008000000 */
[----:B------:R-:W-:Y:S01]  /*a010*/  ULDC UR4, c[0x0][0x248] ;  /* 0x0000920000047ab9 */ /* 0x000fe20000000800 */
[----:B------:R-:W-:Y:S01]  /*a020*/  ISETP.LT.AND P6, PT, R14, UR5, !P0 ;  /* 0x000000050e007c0c */ /* 0x000fe2000c7c1270 */
[----:B-1----:R-:W-:Y:S01]  /*a030*/  VIADD R10, R2, 0x55 ;  /* 0x00000055020a7836 */ /* 0x002fe20000000000 */
[----:B------:R1:W-:Y:S01]  /*a040*/  @P3 STG.E.U8 desc[UR14][R12.64], R27 ;  /* 0x0000001b0c003986 */ /* 0x0003e2000c10110e */
[C---:B------:R-:W-:Y:S01]  /*a050*/  VIADD R14, R21.reuse, UR4 ;  /* 0x00000004150e7c36 */ /* 0x040fe20008000000 */
[----:B------:R-:W-:Y:S01]  /*a060*/  PRMT R15, R16, 0x7771, RZ ;  /* 0x00007771100f7816 */ /* 0x000fe200000000ff */
[----:B------:R-:W-:Y:S01]  /*a070*/  ULDC UR5, c[0x0][0x22c] ;  /* 0x00008b0000057ab9 */ /* 0x000fe20000000800 */
[CC--:B0-----:R-:W-:Y:S01]  /*a080*/  IADD3 R8, P3, R21.reuse, R3.reuse, RZ ;  /* 0x0000000315087210 */ /* 0x0c1fe20007f7e0ff */
[----:B------:R-:W-:Y:S01]  /*a090*/  VIADD R11, R2, 0x56 ;  /* 0x00000056020b7836 */ /* 0x000fe20000000000 */
[----:B------:R-:W-:Y:S01]  /*a0a0*/  ISETP.LT.AND P5, PT, R10, UR5, !P0 ;  /* 0x000000050a007c0c */ /* 0x000fe2000c7a1270 */
[----:B------:R-:W-:Y:S01]  /*a0b0*/  ULDC UR4, c[0x0][0x22c] ;  /* 0x00008b0000047ab9 */ /* 0x000fe20000000800 */
[----:B------:R-:W-:Y:S01]  /*a0c0*/  LEA.HI.X.SX32 R9, R21, R0, 0x1, P3 ;  /* 0x0000000015097211 */ /* 0x000fe200018f0eff */
[----:B------:R-:W-:Y:S01]  /*a0d0*/  ULDC UR5, c[0x0][0x22c] ;  /* 0x00008b0000057ab9 */ /* 0x000fe20000000800 */
[----:B------:R-:W-:-:S02]  /*a0e0*/  IADD3 R10, P3, R14, R3, RZ ;  /* 0x000000030e0a7210 */ /* 0x000fc40007f7e0ff */
[----:B------:R-:W-:Y:S01]  /*a0f0*/  PRMT R21, R17, 0x7770, RZ ;  /* 0x0000777011157816 */ /* 0x000fe200000000ff */
[----:B------:R0:W-:Y:S01]  /*a100*/  @P2 STG.E.U8 desc[UR14][R8.64], R15 ;  /* 0x0000000f08002986 */ /* 0x0001e2000c10110e */
[----:B------:R-:W-:Y:S01]  /*a110*/  ISETP.LT.AND P2, PT, R11, UR4, !P0 ;  /* 0x000000040b007c0c */ /* 0x000fe2000c741270 */
[----:B------:R-:W-:Y:S01]  /*a120*/  ULDC UR4, c[0x0][0x248] ;  /* 0x0000920000047ab9 */ /* 0x000fe20000000800 */
[C---:B------:R-:W-:Y:S01]  /*a130*/  LEA.HI.X.SX32 R11, R14.reuse, R0, 0x1, P3 ;  /* 0x000000000e0b7211 */ /* 0x040fe200018f0eff */
[----:B------:R-:W-:Y:S01]  /*a140*/  VIADD R14, R14, UR4 ;  /* 0x000000040e0e7c36 */ /* 0x000fe20008000000 */
[----:B------:R-:W-:Y:S01]  /*a150*/  ULDC UR4, c[0x0][0x22c] ;  /* 0x00008b0000047ab9 */ /* 0x000fe20000000800 */
[----:B-1----:R-:W-:Y:S01]  /*a160*/  VIADD R13, R2, 0x57 ;  /* 0x00000057020d7836 */ /* 0x002fe20000000000 */
[----:B------:R-:W-:Y:S01]  /*a170*/  PRMT R25, R18, 0x7770, RZ ;  /* 0x0000777012197816 */ /* 0x000fe200000000ff */
[----:B------:R1:W-:Y:S01]  /*a180*/  @P1 STG.E.U8 desc[UR14][R10.64], R21 ;  /* 0x000000150a001986 */ /* 0x0003e2000c10110e */
[----:B------:R-:W-:-:S02]  /*a190*/  IADD3 R12, P1, R14, R3, RZ ;  /* 0x000000030e0c7210 */ /* 0x000fc40007f3e0ff */
[----:B------:R-:W-:Y:S01]  /*a1a0*/  ISETP.LT.AND P3, PT, R13, UR4, !P0 ;  /* 0x000000040d007c0c */ /* 0x000fe2000c761270 */
[----:B------:R-:W-:Y:S01]  /*a1b0*/  ULDC UR4, c[0x0][0x248] ;  /* 0x0000920000047ab9 */ /* 0x000fe20000000800 */
[----:B0-----:R-:W-:Y:S01]  /*a1c0*/  VIADD R8, R2, 0x58 ;  /* 0x0000005802087836 */ /* 0x001fe20000000000 */
[C---:B------:R-:W-:Y:S01]  /*a1d0*/  LEA.HI.X.SX32 R13, R14.reuse, R0, 0x1, P1 ;  /* 0x000000000e0d7211 */ /* 0x040fe200008f0eff */
[----:B------:R-:W-:Y:S01]  /*a1e0*/  VIADD R9, R14, UR4 ;  /* 0x000000040e097c36 */ /* 0x000fe20008000000 */
[----:B------:R-:W-:Y:S01]  /*a1f0*/  PRMT R15, R17, 0x7771, RZ ;  /* 0x00007771110f7816 */ /* 0x000fe200000000ff */
[----:B------:R-:W-:Y:S01]  /*a200*/  ULDC UR4, c[0x0][0x248] ;  /* 0x0000920000047ab9 */ /* 0x000fe20000000800 */
[----:B------:R-:W-:Y:S01]  /*a210*/  ISETP.LT.AND P1, PT, R8, UR5, !P0 ;  /* 0x0000000508007c0c */ /* 0x000fe2000c721270 */
[----:B------:R-:W-:Y:S01]  /*a220*/  ULDC UR5, c[0x0][0x248] ;  /* 0x0000920000057ab9 */ /* 0x000fe20000000800 */
[C---:B-1----:R-:W-:Y:S01]  /*a230*/  VIADD R11, R9.reuse, UR4 ;  /* 0x00000004090b7c36 */ /* 0x042fe20008000000 */
[----:B------:R0:W-:Y:S01]  /*a240*/  @P4 STG.E.U8 desc[UR14][R12.64], R15 ;  /* 0x0000000f0c004986 */ /* 0x0001e2000c10110e */
[----:B------:R-:W-:Y:S01]  /*a250*/  IADD3 R8, P4, R9, R3, RZ ;  /* 0x0000000309087210 */ /* 0x000fe20007f9e0ff */
[----:B------:R-:W-:Y:S01]  /*a260*/  VIADD R14, R2, 0x59 ;  /* 0x00000059020e7836 */ /* 0x000fe20000000000 */
[----:B------:R-:W-:Y:S01]  /*a270*/  ULDC UR4, c[0x0][0x22c] ;  /* 0x00008b0000047ab9 */ /* 0x000fe20000000800 */
[----:B------:R-:W-:-:S02]  /*a280*/  PRMT R23, R18, 0x7771, RZ ;  /* 0x0000777112177816 */ /* 0x000fc400000000ff */
[-C--:B------:R-:W-:Y:S02]  /*a290*/  LEA.HI.X.SX32 R9, R9, R0.reuse, 0x1, P4 ;  /* 0x0000000009097211 */ /* 0x080fe400020f0eff */
[-C--:B------:R-:W-:Y:S02]  /*a2a0*/  IADD3 R10, P4, R11, R3.reuse, RZ ;  /* 0x000000030b0a7210 */ /* 0x080fe40007f9e0ff */
[----:B------:R-:W-:Y:S01]  /*a2b0*/  PRMT R21, R19, 0x7770, RZ ;  /* 0x0000777013157816 */ /* 0x000fe200000000ff */
[----:B------:R1:W-:Y:S01]  /*a2c0*/  @P6 STG.E.U8 desc[UR14][R8.64], R25 ;  /* 0x0000001908006986 */ /* 0x0003e2000c10110e */
[C---:B0-----:R-:W-:Y:S01]  /*a2d0*/  VIADD R15, R11.reuse, UR5 ;  /* 0x000000050b0f7c36 */ /* 0x041fe20008000000 */
[-C--:B------:R-:W-:Y:S01]  /*a2e0*/  LEA.HI.X.SX32 R11, R11, R0.reuse, 0x1, P4 ;  /* 0x000000000b0b7211 */ /* 0x080fe200020f0eff */
[----:B------:R-:W-:Y:S01]  /*a2f0*/  ULDC UR5, c[0x0][0x22c] ;  /* 0x00008b0000057ab9 */ /* 0x000fe20000000800 */
[----:B------:R-:W-:Y:S01]  /*a300*/  ISETP.LT.AND P4, PT, R14, UR4, !P0 ;  /* 0x000000040e007c0c */ /* 0x000fe2000c781270 */
[----:B------:R-:W-:Y:S01]  /*a310*/  ULDC UR4, c[0x0][0x248] ;  /* 0x0000920000047ab9 */ /* 0x000fe20000000800 */
[CC--:B------:R-:W-:Y:S01]  /*a320*/  IADD3 R12, P6, R15.reuse, R3.reuse, RZ ;  /* 0x000000030f0c7210 */ /* 0x0c0fe20007fde0ff */
[----:B------:R-:W-:Y:S01]  /*a330*/  VIADD R14, R2, 0x5a ;  /* 0x0000005a020e7836 */ /* 0x000fe20000000000 */
[----:B------:R0:W-:Y:S02]  /*a340*/  @P5 STG.E.U8 desc[UR14][R10.64], R23 ;  /* 0x000000170a005986 */ /* 0x0001e4000c10110e */
[CC--:B------:R-:W-:Y:S01]  /*a350*/  LEA.HI.X.SX32 R13, R15.reuse, R0.reuse, 0x1, P6 ;  /* 0x000000000f0d7211 */ /* 0x0c0fe200030f0eff */
[----:B------:R-:W-:Y:S01]  /*a360*/  VIADD R15, R15, UR4 ;  /* 0x000000040f0f7c36 */ /* 0x000fe20008000000 */
[----:B------:R-:W-:Y:S01]  /*a370*/  ISETP.LT.AND P6, PT, R14, UR5, !P0 ;  /* 0x000000050e007c0c */ /* 0x000fe2000c7c1270 */
[C---:B-1----:R-:W-:Y:S01]  /*a380*/  VIADD R9, R2.reuse, 0x5b ;  /* 0x0000005b02097836 */ /* 0x042fe20000000000 */
[----:B------:R-:W-:Y:S01]  /*a390*/  ULDC UR5, c[0x0][0x22c] ;  /* 0x00008b0000057ab9 */ /* 0x000fe20000000800 */
[----:B------:R1:W-:Y:S01]  /*a3a0*/  @P2 STG.E.U8 desc[UR14][R12.64], R21 ;  /* 0x000000150c002986 */ /* 0x0003e2000c10110e */
[-C--:B------:R-:W-:Y:S01]  /*a3b0*/  IADD3 R8, P2, R15, R3.reuse, RZ ;  /* 0x000000030f087210 */ /* 0x080fe20007f5e0ff */
[----:B------:R-:W-:Y:S01]  /*a3c0*/  ULDC UR4, c[0x0][0x248] ;  /* 0x0000920000047ab9 */ /* 0x000fe20000000800 */
[----:B------:R-:W-:Y:S01]  /*a3d0*/  ISETP.LT.AND P5, PT, R9, UR5, !P0 ;  /* 0x0000000509007c0c */ /* 0x000fe2000c7a1270 */
[C---:B------:R-:W-:Y:S01]  /*a3e0*/  VIADD R14, R15.reuse, UR4 ;  /* 0x000000040f0e7c36 */ /* 0x040fe20008000000 */
[-C--:B------:R-:W-:Y:S01]  /*a3f0*/  LEA.HI.X.SX32 R9, R15, R0.reuse, 0x1, P2 ;  /* 0x000000000f097211 */ /* 0x080fe200010f0eff */
[----:B0-----:R-:W-:Y:S01]  /*a400*/  VIADD R11, R2, 0x5c ;  /* 0x0000005c020b7836 */ /* 0x001fe20000000000 */
[----:B------:R-:W-:Y:S01]  /*a410*/  PRMT R15, R19, 0x7771, RZ ;  /* 0x00007771130f7816 */ /* 0x000fe200000000ff */
[----:B------:R-:W-:Y:S01]  /*a420*/  ULDC UR4, c[0x0][0x22c] ;  /* 0x00008b0000047ab9 */ /* 0x000fe20000000800 */
[C---:B------:R-:W-:Y:S01]  /*a430*/  IADD3 R10, P2, R14.reuse, R3, RZ ;  /* 0x000000030e0a7210 */ /* 0x040fe20007f5e0ff */
[----:B------:R-:W-:Y:S01]  /*a440*/  ULDC UR5, c[0x0][0x22c] ;  /* 0x00008b0000057ab9 */ /* 0x000fe20000000800 */
[----:B------:R-:W-:Y:S01]  /*a450*/  PRMT R23, R17, 0x7772, RZ ;  /* 0x0000777211177816 */ /* 0x000fe200000000ff */
[----:B------:R0:W-:Y:S01]  /*a460*/  @P3 STG.E.U8 desc[UR14][R8.64], R15 ;  /* 0x0000000f08003986 */ /* 0x0001e2000c10110e */
[----:B------:R-:W-:Y:S01]  /*a470*/  ISETP.LT.AND P3, PT, R11, UR4, !P0 ;  /* 0x000000040b007c0c */ /* 0x000fe2000c761270 */
[----:B------:R-:W-:Y:S01]  /*a480*/  ULDC UR4, c[0x0][0x248] ;  /* 0x0000920000047ab9 */ /* 0x000fe20000000800 */
[C---:B------:R-:W-:Y:S01]  /*a490*/  LEA.HI.X.SX32 R11, R14.reuse, R0, 0x1, P2 ;  /* 0x000000000e0b7211 */ /* 0x040fe200010f0eff */
[----:B------:R-:W-:Y:S01]  /*a4a0*/  VIADD R14, R14, UR4 ;  /* 0x000000040e0e7c36 */ /* 0x000fe20008000000 */
[----:B-1----:R-:W-:Y:S01]  /*a4b0*/  PRMT R21, R16, 0x7772, RZ ;  /* 0x0000777210157816 */ /* 0x002fe200000000ff */
[----:B------:R-:W-:Y:S01]  /*a4c0*/  VIADD R13, R2, 0x5d ;  /* 0x0000005d020d7836 */ /* 0x000fe20000000000 */
[----:B------:R-:W-:Y:S01]  /*a4d0*/  ULDC UR4, c[0x0][0x22c] ;  /* 0x00008b0000047ab9 */ /* 0x000fe20000000800 */
[----:B------:R-:W-:-:S02]  /*a4e0*/  PRMT R17, R17, 0x7773, RZ ;  /* 0x0000777311117816 */ /* 0x000fc400000000ff */
[----:B------:R1:W-:Y:S01]  /*a4f0*/  @P1 STG.E.U8 desc[UR14][R10.64], R21 ;  /* 0x000000150a001986 */ /* 0x0003e2000c10110e */
[-C--:B------:R-:W-:Y:S01]  /*a500*/  IADD3 R12, P1, R14, R3.reuse, RZ ;  /* 0x000000030e0c7210 */ /* 0x080fe20007f3e0ff */
[----:B0-----:R-:W-:Y:S01]  /*a510*/  VIADD R8, R2, 0x5e ;  /* 0x0000005e02087836 */ /* 0x001fe20000000000 */
[----:B------:R-:W-:Y:S01]  /*a520*/  ISETP.LT.AND P2, PT, R13, UR4, !P0 ;  /* 0x000000040d007c0c */ /* 0x000fe2000c741270 */
[----:B------:R-:W-:Y:S01]  /*a530*/  ULDC UR4, c[0x0][0x248] ;  /* 0x0000920000047ab9 */ /* 0x000fe20000000800 */
[CC--:B------:R-:W-:Y:S01]  /*a540*/  LEA.HI.X.SX32 R13, R14.reuse, R0.reuse, 0x1, P1 ;  /* 0x000000000e0d7211 */ /* 0x0c0fe200008f0eff */
[----:B------:R-:W-:Y:S01]  /*a550*/  VIADD R9, R14, UR4 ;  /* 0x000000040e097c36 */ /* 0x000fe20008000000 */
[----:B------:R-:W-:Y:S01]  /*a560*/  PRMT R15, R16, 0x7773, RZ ;  /* 0x00007773100f7816 */ /* 0x000fe200000000ff */
[----:B------:R-:W-:Y:S01]  /*a570*/  ULDC UR4, c[0x0][0x248] ;  /* 0x0000920000047ab9 */ /* 0x000fe20000000800 */
[----:B------:R-:W-:Y:S01]  /*a580*/  ISETP.LT.AND P1, PT, R8, UR5, !P0 ;  /* 0x0000000508007c0c */ /* 0x000fe2000c721270 */
[----:B------:R-:W-:Y:S01]  /*a590*/  ULDC UR5, c[0x0][0x248] ;  /* 0x0000920000057ab9 */ /* 0x000fe20000000800 */
[----:B------:R-:W-:Y:S01]  /*a5a0*/  VIADD R14, R2, 0x5f ;  /* 0x0000005f020e7836 */ /* 0x000fe20000000000 */
[----:B------:R0:W-:Y:S01]  /*a5b0*/  @P4 STG.E.U8 desc[UR14][R12.64], R15 ;  /* 0x0000000f0c004986 */ /* 0x0001e2000c10110e */
[C---:B------:R-:W-:Y:S01]  /*a5c0*/  IADD3 R8, P4, R9.reuse, R3, RZ ;  /* 0x0000000309087210 */ /* 0x040fe20007f9e0ff */
[C---:B-1----:R-:W-:Y:S01]  /*a5d0*/  VIADD R11, R9.reuse, UR4 ;  /* 0x00000004090b7c36 */ /* 0x042fe20008000000 */
[----:B------:R-:W-:Y:S01]  /*a5e0*/  ULDC UR4, c[0x0][0x22c] ;  /* 0x00008b0000047ab9 */ /* 0x000fe20000000800 */
[----:B------:R-:W-:Y:S01]  /*a5f0*/  PRMT R21, R18, 0x7772, RZ ;  /* 0x0000777212157816 */ /* 0x000fe200000000ff */
[----:B------:R-:W-:Y:S01]  /*a600*/  VIADD R16, R2, 0x7e ;  /* 0x0000007e02107836 */ /* 0x000fe20000000000 */
[----:B------:R-:W-:-:S02]  /*a610*/  LEA.HI.X.SX32 R9, R9, R0, 0x1, P4 ;  /* 0x0000000009097211 */ /* 0x000fc400020f0eff */
[----:B------:R-:W-:-:S03]  /*a620*/  IADD3 R10, P4, R11, R3, RZ ;  /* 0x000000030b0a7210 */ /* 0x000fc60007f9e0ff */
        /* <DEDUP_REMOVED lines=23> */
[CC--:B------:R-:W-:Y:S01]  /*a7a0*/  IADD3 R10, P3, R14.reuse, R3.reuse, RZ ;  /* 0x000000030e0a7210 */ /* 0x0c0fe20007f7e0ff */
[----:B------:R-:W-:Y:S01]  /*a7b0*/  ULDC UR5, c[0x0][0x22c] ;  /* 0x00008b0000057ab9 */ /* 0x000fe20000000800 */
        /* <DEDUP_REMOVED lines=14> */
[CC--:B------:R-:W-:Y:S01]  /*a8a0*/  LEA.HI.X.SX32 R13, R14.reuse, R0.reuse, 0x1, P1 ;  /* 0x000000000e0d7211 */ /* 0x0c0fe200008f0eff */
[----:B------:R-:W-:Y:S01]  /*a8b0*/  VIADD R9, R14, UR4 ;  /* 0x000000040e097c36 */ /* 0x000fe20008000000 */
[----:B------:R-:W-:Y:S01]  /*a8c0*/  ULDC UR4, c[0x0][0x248] ;  /* 0x0000920000047ab9 */ /* 0x000fe20000000800 */
[----:B------:R-:W-:Y:S01]  /*a8d0*/  PRMT R23, R4, 0x7770, RZ ;  /* 0x0000777004177816 */ /* 0x000fe200000000ff */
[----:B------:R-:W-:Y:S01]  /*a8e0*/  VIADD R14, R2, 0x65 ;  /* 0x00000065020e7836 */ /* 0x000fe20000000000 */
[----:B------:R-:W-:Y:S01]  /*a8f0*/  ISETP.LT.AND P1, PT, R8, UR5, !P0 ;  /* 0x0000000508007c0c */ /* 0x000fe2000c721270 */
[----:B------:R0:W-:Y:S01]  /*a900*/  @P4 STG.E.U8 desc[UR14][R12.64], R19 ;  /* 0x000000130c004986 */ /* 0x0001e2000c10110e */
[CC--:B------:R-:W-:Y:S01]  /*a910*/  IADD3 R8, P4, R9.reuse, R3.reuse, RZ ;  /* 0x0000000309087210 */ /* 0x0c0fe20007f9e0ff */
[C---:B-1----:R-:W-:Y:S01]  /*a920*/  VIADD R11, R9.reuse, UR4 ;  /* 0x00000004090b7c36 */ /* 0x042fe20008000000 */
[----:B------:R-:W-:Y:S01]  /*a930*/  ULDC UR5, c[0x0][0x248] ;  /* 0x0000920000057ab9 */ /* 0x000fe20000000800 */
[----:B------:R-:W-:Y:S01]  /*a940*/  ULDC UR4, c[0x0][0x22c] ;  /* 0x00008b0000047ab9 */ /* 0x000fe20000000800 */
[-C--:B------:R-:W-:Y:S01]  /*a950*/  LEA.HI.X.SX32 R9, R9, R0.reuse, 0x1, P4 ;  /* 0x0000000009097211 */ /* 0x080fe200020f0eff */
[C---:B------:R-:W-:Y:S01]  /*a960*/  VIADD R15, R11.reuse, UR5 ;  /* 0x000000050b0f7c36 */ /* 0x040fe20008000000 */
[C---:B------:R-:W-:Y:S01]  /*a970*/  IADD3 R10, P4, R11.reuse, R3, RZ ;  /* 0x000000030b0a7210 */ /* 0x040fe20007f9e0ff */
[----:B------:R-:W-:Y:S01]  /*a980*/  ULDC UR5, c[0x0][0x22c] ;  /* 0x00008b0000057ab9 */ /* 0x000fe20000000800 */
[----:B------:R-:W-:Y:S01]  /*a990*/  PRMT R21, R4, 0x7771, RZ ;  /* 0x0000777104157816 */ /* 0x000fe200000000ff */
[----:B------:R1:W-:Y:S01]  /*a9a0*/  @P6 STG.E.U8 desc[UR14][R8.64], R23 ;  /* 0x0000001708006986 */ /* 0x0003e2000c10110e */
[----:B------:R-:W-:-:S02]  /*a9b0*/  LEA.HI.X.SX32 R11, R11, R0, 0x1, P4 ;  /* 0x000000000b0b7211 */ /* 0x000fc400020f0eff */
[CC--:B0-----:R-:W-:Y:S02]  /*a9c0*/  IADD3 R12, P6, R15.reuse, R3.reuse, RZ ;  /* 0x000000030f0c7210 */ /* 0x0c1fe40007fde0ff */
[----:B------:R-:W-:Y:S01]  /*a9d0*/  ISETP.LT.AND P4, PT, R14, UR4, !P0 ;  /* 0x000000040e007c0c */ /* 0x000fe2000c781270 */
[----:B------:R-:W-:Y:S01]  /*a9e0*/  ULDC UR4, c[0x0][0x248] ;  /* 0x0000920000047ab9 */ /* 0x000fe20000000800 */
[-C--:B------:R-:W-:Y:S01]  /*a9f0*/  LEA.HI.X.SX32 R13, R15, R0.reuse, 0x1, P6 ;  /* 0x000000000f0d7211 */ /* 0x080fe200030f0eff */
[C---:B------:R-:W-:Y:S01]  /*aa00*/  VIADD R14, R2.reuse, 0x66 ;  /* 0x00000066020e7836 */ /* 0x040fe20000000000 */
[----:B------:R-:W-:Y:S01]  /*aa10*/  PRMT R17, R5, 0x7770, RZ ;  /* 0x0000777005117816 */ /* 0x000fe200000000ff */
[----:B------:R-:W-:Y:S01]  /*aa20*/  VIADD R15, R15, UR4 ;  /* 0x000000040f0f7c36 */ /* 0x000fe20008000000 */
[----:B------:R0:W-:Y:S01]  /*aa30*/  @P5 STG.E.U8 desc[UR14][R10.64], R21 ;  /* 0x000000150a005986 */ /* 0x0001e2000c10110e */
[----:B-1----:R-:W-:Y:S01]  /*aa40*/  VIADD R9, R2, 0x67 ;  /* 0x0000006702097836 */ /* 0x002fe20000000000 */
[----:B------:R-:W-:Y:S01]  /*aa50*/  ISETP.LT.AND P6, PT, R14, UR5, !P0 ;  /* 0x000000050e007c0c */ /* 0x000fe2000c7c1270 */
[----:B------:R-:W-:Y:S01]  /*aa60*/  ULDC UR5, c[0x0][0x22c] ;  /* 0x00008b0000057ab9 */ /* 0x000fe20000000800 */
[----:B------:R1:W-:Y:S01]  /*aa70*/  @P2 STG.E.U8 desc[UR14][R12.64], R17 ;  /* 0x000000110c002986 */ /* 0x0003e2000c10110e */
[-C--:B------:R-:W-:Y:S01]  /*aa80*/  IADD3 R8, P2, R15, R3.reuse, RZ ;  /* 0x000000030f087210 */ /* 0x080fe20007f5e0ff */
[----:B------:R-:W-:Y:S01]  /*aa90*/  ULDC UR4, c[0x0][0x248] ;  /* 0x0000920000047ab9 */ /* 0x000fe20000000800 */
[----:B------:R-:W-:Y:S01]  /*aaa0*/  ISETP.LT.AND P5, PT, R9, UR5, !P0 ;  /* 0x0000000509007c0c */ /* 0x000fe2000c7a1270 */
[C---:B------:R-:W-:Y:S01]  /*aab0*/  VIADD R14, R15.reuse, UR4 ;  /* 0x000000040f0e7c36 */ /* 0x040fe20008000000 */
[-C--:B------:R-:W-:Y:S01]  /*aac0*/  LEA.HI.X.SX32 R9, R15, R0.reuse, 0x1, P2 ;  /* 0x000000000f097211 */ /* 0x080fe200010f0eff */
[----:B------:R-:W-:Y:S01]  /*aad0*/  ULDC UR4, c[0x0][0x22c] ;  /* 0x00008b0000047ab9 */ /* 0x000fe20000000800 */
[----:B------:R-:W-:Y:S01]  /*aae0*/  PRMT R15, R5, 0x7771, RZ ;  /* 0x00007771050f7816 */ /* 0x000fe200000000ff */
[----:B0-----:R-:W-:Y:S01]  /*aaf0*/  VIADD R11, R2, 0x68 ;  /* 0x00000068020b7836 */ /* 0x001fe20000000000 */
        /* <DEDUP_REMOVED lines=17> */
[C---:B------:R-:W-:Y:S01]  /*ac10*/  LEA.HI.X.SX32 R13, R14.reuse, R0, 0x1, P1 ;  /* 0x000000000e0d7211 */ /* 0x040fe200008f0eff */
        /* <DEDUP_REMOVED lines=8> */
[----:B-1----:R-:W-:Y:S01]  /*aca0*/  VIADD R11, R9, UR4 ;  /* 0x00000004090b7c36 */ /* 0x002fe20008000000 */
[----:B------:R-:W-:Y:S01]  /*acb0*/  ULDC UR4, c[0x0][0x22c] ;  /* 0x00008b0000047ab9 */ /* 0x000fe20000000800 */
[----:B------:R-:W-:-:S02]  /*acc0*/  PRMT R17, R7, 0x7771, RZ ;  /* 0x0000777107117816 */ /* 0x000fc400000000ff */
[----:B------:R-:W-:Y:S02]  /*acd0*/  LEA.HI.X.SX32 R9, R9, R0, 0x1, P4 ;  /* 0x0000000009097211 */ /* 0x000fe400020f0eff */
        /* <DEDUP_REMOVED lines=13> */
[----:B-1----:R-:W-:Y:S01]  /*adb0*/  VIADD R9, R2, 0x6d ;  /* 0x0000006d02097836 */ /* 0x002fe20000000000 */
[----:B------:R-:W-:Y:S01]  /*adc0*/  ULDC UR5, c[0x0][0x22c] ;  /* 0x00008b0000057ab9 */ /* 0x000fe20000000800 */
[----:B------:R-:W-:Y:S01]  /*add0*/  ULDC UR4, c[0x0][0x248] ;  /* 0x0000920000047ab9 */ /* 0x000fe20000000800 */
[-C--:B------:R-:W-:Y:S01]  /*ade0*/  IADD3 R8, P5, R15, R3.reuse, RZ ;  /* 0x000000030f087210 */ /* 0x080fe20007fbe0ff */
[----:B------:R1:W-:Y:S01]  /*adf0*/  @P3 STG.E.U8 desc[UR14][R12.64], R19 ;  /* 0x000000130c003986 */ /* 0x0003e2000c10110e */
[----:B------:R-:W-:Y:S01]  /*ae00*/  ISETP.LT.AND P3, PT, R9, UR5, !P0 ;  /* 0x0000000509007c0c */ /* 0x000fe2000c761270 */
[C---:B------:R-:W-:Y:S01]  /*ae10*/  VIADD R14, R15.reuse, UR4 ;  /* 0x000000040f0e7c36 */ /* 0x040fe20008000000 */
[-C--:B------:R-:W-:Y:S01]  /*ae20*/  LEA.HI.X.SX32 R9, R15, R0.reuse, 0x1, P5 ;  /* 0x000000000f097211 */ /* 0x080fe200028f0eff */
[----:B------:R-:W-:Y:S01]  /*ae30*/  ULDC UR4, c[0x0][0x22c] ;  /* 0x00008b0000047ab9 */ /* 0x000fe20000000800 */
[----:B0-----:R-:W-:Y:S01]  /*ae40*/  PRMT R17, R4, 0x7773, RZ ;  /* 0x0000777304117816 */ /* 0x001fe200000000ff */
[----:B------:R-:W-:Y:S01]  /*ae50*/  VIADD R4, R2, 0x6e ;  /* 0x0000006e02047836 */ /* 0x000fe20000000000 */
[-C--:B------:R-:W-:Y:S01]  /*ae60*/  IADD3 R10, P5, R14, R3.reuse, RZ ;  /* 0x000000030e0a7210 */ /* 0x080fe20007fbe0ff */
[----:B------:R-:W-:Y:S01]  /*ae70*/  ULDC UR5, c[0x0][0x22c] ;  /* 0x00008b0000057ab9 */ /* 0x000fe20000000800 */
[C---:B------:R-:W-:Y:S01]  /*ae80*/  PRMT R15, R5.reuse, 0x7772, RZ ;  /* 0x00007772050f7816 */ /* 0x040fe200000000ff */
[----:B------:R-:W-:Y:S01]  /*ae90*/  @P2 STG.E.U8 desc[UR14][R8.64], R17 ;  /* 0x0000001108002986 */ /* 0x000fe2000c10110e */
[----:B------:R-:W-:Y:S01]  /*aea0*/  ISETP.LT.AND P2, PT, R4, UR4, !P0 ;  /* 0x0000000404007c0c */ /* 0x000fe2000c741270 */
[----:B------:R-:W-:Y:S01]  /*aeb0*/  ULDC UR4, c[0x0][0x248] ;  /* 0x0000920000047ab9 */ /* 0x000fe20000000800 */
[C---:B------:R-:W-:Y:S01]  /*aec0*/  LEA.HI.X.SX32 R11, R14.reuse, R0, 0x1, P5 ;  /* 0x000000000e0b7211 */ /* 0x040fe200028f0eff */
[----:B------:R-:W-:Y:S01]  /*aed0*/  VIADD R14, R14, UR4 ;  /* 0x000000040e0e7c36 */ /* 0x000fe20008000000 */
[----:B------:R-:W-:Y:S01]  /*aee0*/  ULDC UR4, c[0x0][0x22c] ;  /* 0x00008b0000047ab9 */ /* 0x000fe20000000800 */
[----:B------:R-:W-:Y:S01]  /*aef0*/  VIADD R4, R2, 0x6f ;  /* 0x0000006f02047836 */ /* 0x000fe20000000000 */
[----:B-1----:R-:W-:Y:S01]  /*af00*/  PRMT R19, R5, 0x7773, RZ ;  /* 0x0000777305137816 */ /* 0x002fe200000000ff */
[----:B------:R0:W-:Y:S01]  /*af10*/  @P1 STG.E.U8 desc[UR14][R10.64], R15 ;  /* 0x0000000f0a001986 */ /* 0x0001e2000c10110e */
[----:B------:R-:W-:-:S02]  /*af20*/  IADD3 R12, P5, R14, R3, RZ ;  /* 0x000000030e0c7210 */ /* 0x000fc40007fbe0ff */
[----:B------:R-:W-:Y:S01]  /*af30*/  ISETP.LT.AND P1, PT, R4, UR4, !P0 ;  /* 0x0000000404007c0c */ /* 0x000fe2000c721270 */
[----:B------:R-:W-:Y:S01]  /*af40*/  ULDC UR4, c[0x0][0x248] ;  /* 0x0000920000047ab9 */ /* 0x000fe20000000800 */
[----:B------:R-:W-:Y:S01]  /*af50*/  VIADD R4, R2, 0x70 ;  /* 0x0000007002047836 */ /* 0x000fe20000000000 */
[C---:B------:R-:W-:Y:S01]  /*af60*/  LEA.HI.X.SX32 R13, R14.reuse, R0, 0x1, P5 ;  /* 0x000000000e0d7211 */ /* 0x040fe200028f0eff */
[----:B------:R-:W-:Y:S01]  /*af70*/  VIADD R14, R14, UR4 ;  /* 0x000000040e0e7c36 */ /* 0x000fe20008000000 */
[----:B------:R-:W-:Y:S01]  /*af80*/  ULDC UR4, c[0x0][0x248] ;  /* 0x0000920000047ab9 */ /* 0x000fe20000000800 */
[----:B------:R-:W1:Y:S01]  /*af90*/  LDS.128 R20, [R20] ;  /* 0x0000000014147984 */ /* 0x000e620000000c00 */
[----:B------:R-:W-:Y:S01]  /*afa0*/  ISETP.LT.AND P5, PT, R4, UR5, !P0 ;  /* 0x0000000504007c0c */ /* 0x000fe2000c7a1270 */
[----:B------:R-:W-:Y:S01]  /*afb0*/  ULDC UR5, c[0x0][0x22c] ;  /* 0x00008b0000057ab9 */ /* 0x000fe20000000800 */
[C---:B0-----:R-:W-:Y:S01]  /*afc0*/  VIADD R11, R14.reuse, UR4 ;  /* 0x000000040e0b7c36 */ /* 0x041fe20008000000 */
[----:B------:R0:W-:Y:S01]  /*afd0*/  @P4 STG.E.U8 desc[UR14][R12.64], R19 ;  /* 0x000000130c004986 */ /* 0x0001e2000c10110e */
[----:B------:R-:W-:Y:S01]  /*afe0*/  IADD3 R4, P4, R14, R3, RZ ;  /* 0x000000030e047210 */ /* 0x000fe20007f9e0ff */
[----:B------:R-:W-:Y:S01]  /*aff0*/  VIADD R10, R2, 0x71 ;  /* 0x00000071020a7836 */ /* 0x000fe20000000000 */
[----:B------:R-:W-:Y:S01]  /*b000*/  ULDC UR4, c[0x0][0x22c] ;  /* 0x00008b0000047ab9 */ /* 0x000fe20000000800 */
[----:B------:R-:W-:-:S02]  /*b010*/  PRMT R15, R6, 0x7772, RZ ;  /* 0x00007772060f7816 */ /* 0x000fc400000000ff */
[-C--:B------:R-:W-:Y:S02]  /*b020*/  LEA.HI.X.SX32 R5, R14, R0.reuse, 0x1, P4 ;  /* 0x000000000e057211 */ /* 0x080fe400020f0eff */
[CC--:B------:R-:W-:Y:S02]  /*b030*/  IADD3 R8, P4, R11.reuse, R3.reuse, RZ ;  /* 0x000000030b087210 */ /* 0x0c0fe40007f9e0ff */
[----:B------:R-:W-:Y:S01]  /*b040*/  PRMT R17, R6, 0x7773, RZ ;  /* 0x0000777306117816 */ /* 0x000fe200000000ff */
[----:B------:R2:W-:Y:S01]  /*b050*/  @P6 STG.E.U8 desc[UR14][R4.64], R15 ;  /* 0x0000000f04006986 */ /* 0x0005e2000c10110e */
[CC--:B------:R-:W-:Y:S01]  /*b060*/  LEA.HI.X.SX32 R9, R11.reuse, R0.reuse, 0x1, P4 ;  /* 0x000000000b097211 */ /* 0x0c0fe200020f0eff */
[----:B------:R-:W-:Y:S01]  /*b070*/  VIADD R6, R2, 0x72 ;  /* 0x0000007202067836 */ /* 0x000fe20000000000 */
[----:B------:R-:W-:Y:S01]  /*b080*/  ISETP.LT.AND P4, PT, R10, UR4, !P0 ;  /* 0x000000040a007c0c */ /* 0x000fe2000c781270 */
[----:B------:R-:W-:Y:S02]  /*b090*/  ULDC UR4, c[0x0][0x248] ;  /* 0x0000920000047ab9 */ /* 0x000fe40000000800 */
[----:B------:R-:W-:Y:S01]  /*b0a0*/  VIADD R11, R11, UR4 ;  /* 0x000000040b0b7c36 */ /* 0x000fe20008000000 */
[----:B------:R-:W-:Y:S01]  /*b0b0*/  ULDC UR4, c[0x0][0x248] ;  /* 0x0000920000047ab9 */ /* 0x000fe20000000800 */
[----:B------:R3:W-:Y:S01]  /*b0c0*/  @P3 STG.E.U8 desc[UR14][R8.64], R17 ;  /* 0x0000001108003986 */ /* 0x0007e2000c10110e */
[----:B------:R-:W-:Y:S01]  /*b0d0*/  ISETP.LT.AND P3, PT, R6, UR5, !P0 ;  /* 0x0000000506007c0c */ /* 0x000fe2000c761270 */
[C---:B0-----:R-:W-:Y:S01]  /*b0e0*/  VIADD R12, R11.reuse, UR4 ;  /* 0x000000040b0c7c36 */ /* 0x041fe20008000000 */
[----:B------:R-:W-:Y:S01]  /*b0f0*/  IADD3 R10, P6, R11, R3, RZ ;  /* 0x000000030b0a7210 */ /* 0x000fe20007fde0ff */
[----:B------:R-:W-:Y:S01]  /*b100*/  VIADD R6, R2, 0x73 ;  /* 0x0000007302067836 */ /* 0x000fe20000000000 */
[----:B------:R-:W-:Y:S01]  /*b110*/  ULDC UR4, c[0x0][0x22c] ;  /* 0x00008b0000047ab9 */ /* 0x000fe20000000800 */
[----:B--2---:R-:W-:Y:S01]  /*b120*/  PRMT R15, R7, 0x7773, RZ ;  /* 0x00007773070f7816 */ /* 0x004fe200000000ff */
[----:B------:R-:W-:Y:S01]  /*b130*/  ULDC UR5, c[0x0][0x22c] ;  /* 0x00008b0000057ab9 */ /* 0x000fe20000000800 */
[----:B------:R-:W-:-:S02]  /*b140*/  LEA.HI.X.SX32 R11, R11, R0, 0x1, P6 ;  /* 0x000000000b0b7211 */ /* 0x000fc400030f0eff */
[----:B------:R-:W-:Y:S02]  /*b150*/  IADD3 R4, P6, R12, R3, RZ ;  /* 0x000000030c047210 */ /* 0x000fe40007fde0ff */
[----:B---3--:R-:W-:Y:S01]  /*b160*/  PRMT R9, R7, 0x7772, RZ ;  /* 0x0000777207097816 */ /* 0x008fe200000000ff */
[----:B------:R-:W-:Y:S01]  /*b170*/  VIADD R7, R2, 0x74 ;  /* 0x0000007402077836 */ /* 0x000fe20000000000 */
[----:B------:R-:W-:-:S03]  /*b180*/  LEA.HI.X.SX32 R5, R12, R0, 0x1, P6 ;  /* 0x000000000c057211 */ /* 0x000fc600030f0eff */
[----:B------:R0:W-:Y:S01]  /*b190*/  @P2 STG.E.U8 desc[UR14][R10.64], R9 ;  /* 0x000000090a002986 */ /* 0x0001e2000c10110e */
[----:B------:R-:W-:Y:S01]  /*b1a0*/  ISETP.LT.AND P2, PT, R6, UR4, !P0 ;  /* 0x0000000406007c0c */ /* 0x000fe2000c741270 */
[----:B------:R-:W-:Y:S01]  /*b1b0*/  ULDC UR4, c[0x0][0x248] ;  /* 0x0000920000047ab9 */ /* 0x000fe20000000800 */
[----:B-1----:R-:W-:Y:S01]  /*b1c0*/  PRMT R25, R21, 0x7773, RZ ;  /* 0x0000777315197816 */ /* 0x002fe200000000ff */
[----:B------:R-:W-:Y:S01]  /*b1d0*/  VIADD R12, R12, UR4 ;  /* 0x000000040c0c7c36 */ /* 0x000fe20008000000 */
[----:B------:R-:W-:Y:S01]  /*b1e0*/  ULDC UR4, c[0x0][0x248] ;  /* 0x0000920000047ab9 */ /* 0x000fe20000000800 */
[----:B------:R1:W-:Y:S01]  /*b1f0*/  @P1 STG.E.U8 desc[UR14][R4.64], R15 ;  /* 0x0000000f04001986 */ /* 0x0003e2000c10110e */
[----:B------:R-:W-:Y:S01]  /*b200*/  ISETP.LT.AND P1, PT, R7, UR5, !P0 ;  /* 0x0000000507007c0c */ /* 0x000fe2000c721270 */
[C---:B------:R-:W-:Y:S01]  /*b210*/  VIADD R13, R12.reuse, UR4 ;  /* 0x000000040c0d7c36 */ /* 0x040fe20008000000 */
[----:B------:R-:W-:Y:S01]  /*b220*/  IADD3 R6, P6, R12, R3, RZ ;  /* 0x000000030c067210 */ /* 0x000fe20007fde0ff */
[----:B------:R-:W-:Y:S01]  /*b230*/  ULDC UR4, c[0x0][0x22c] ;  /* 0x00008b0000047ab9 */ /* 0x000fe20000000800 */
[----:B------:R-:W-:Y:S01]  /*b240*/  ULDC UR5, c[0x0][0x22c] ;  /* 0x00008b0000057ab9 */ /* 0x000fe20000000800 */
[----:B0-----:R-:W-:-:S02]  /*b250*/  PRMT R11, R20, 0x7771, RZ ;  /* 0x00007771140b7816 */ /* 0x001fc400000000ff */
[-C--:B------:R-:W-:Y:S02]  /*b260*/  LEA.HI.X.SX32 R7, R12, R0.reuse, 0x1, P6 ;  /* 0x000000000c077211 */ /* 0x080fe400030f0eff */
[CC--:B------:R-:W-:Y:S02]  /*b270*/  IADD3 R8, P6, R13.reuse, R3.reuse, RZ ;  /* 0x000000030d087210 */ /* 0x0c0fe40007fde0ff */
[----:B-1----:R-:W-:Y:S01]  /*b280*/  PRMT R15, R20, 0x7770, RZ ;  /* 0x00007770140f7816 */ /* 0x002fe200000000ff */
[C---:B------:R-:W-:Y:S01]  /*b290*/  VIADD R4, R2.reuse, 0x75 ;  /* 0x0000007502047836 */ /* 0x040fe20000000000 */
[C---:B------:R-:W-:Y:S01]  /*b2a0*/  LEA.HI.X.SX32 R9, R13.reuse, R0, 0x1, P6 ;  /* 0x000000000d097211 */ /* 0x040fe200030f0eff */
[----:B------:R-:W-:Y:S01]  /*b2b0*/  VIADD R5, R2, 0x76 ;  /* 0x0000007602057836 */ /* 0x000fe20000000000 */
[----:B------:R-:W-:Y:S01]  /*b2c0*/  PRMT R19, R22, 0x7772, RZ ;  /* 0x0000777216137816 */ /* 0x000fe200000000ff */
[----:B------:R0:W-:Y:S01]  /*b2d0*/  @P5 STG.E.U8 desc[UR14][R6.64], R15 ;  /* 0x0000000f06005986 */ /* 0x0001e2000c10110e */
[----:B------:R-:W-:Y:S01]  /*b2e0*/  ISETP.LT.AND P5, PT, R4, UR4, !P0 ;  /* 0x0000000404007c0c */ /* 0x000fe2000c7a1270 */
[----:B------:R-:W-:Y:S01]  /*b2f0*/  ULDC UR4, c[0x0][0x248] ;  /* 0x0000920000047ab9 */ /* 0x000fe20000000800 */
[----:B------:R-:W-:Y:S01]  /*b300*/  PRMT R17, R22, 0x7773, RZ ;  /* 0x0000777316117816 */ /* 0x000fe200000000ff */
        /* <DEDUP_REMOVED lines=10> */
[-C--:B------:R-:W-:Y:S01]  /*b3b0*/  IADD3 R6, P6, R10, R3.reuse, RZ ;  /* 0x000000030a067210 */ /* 0x080fe20007fde0ff */
[----:B-1----:R-:W-:Y:S02]  /*b3c0*/  VIADD R8, R2, 0x77 ;  /* 0x0000007702087836 */ /* 0x002fe40000000000 */
[----:B------:R0:W-:Y:S01]  /*b3d0*/  @P3 STG.E.U8 desc[UR14][R4.64], R15 ;  /* 0x0000000f04003986 */ /* 0x0001e2000c10110e */
[-C--:B------:R-:W-:Y:S01]  /*b3e0*/  LEA.HI.X.SX32 R7, R10, R0.reuse, 0x1, P6 ;  /* 0x000000000a077211 */ /* 0x080fe200030f0eff */
[----:B------:R-:W-:Y:S01]  /*b3f0*/  VIADD R9, R2, 0x78 ;  /* 0x0000007802097836 */ /* 0x000fe20000000000 */
[C---:B------:R-:W-:Y:S02]  /*b400*/  PRMT R13, R21.reuse, 0x7771, RZ ;  /* 0x00007771150d7816 */ /* 0x040fe400000000ff */
        /* <DEDUP_REMOVED lines=10> */
[----:B0-----:R-:W-:Y:S01]  /*b4b0*/  PRMT R15, R22, 0x7770, RZ ;  /* 0x00007770160f7816 */ /* 0x001fe200000000ff */
[----:B------:R-:W-:Y:S01]  /*b4c0*/  ULDC UR5, c[0x0][0x22c] ;  /* 0x00008b0000057ab9 */ /* 0x000fe20000000800 */
[----:B------:R-:W-:-:S02]  /*b4d0*/  LEA.HI.X.SX32 R9, R10, R0, 0x1, P6 ;  /* 0x000000000a097211 */ /* 0x000fc400030f0eff */
[CC--:B------:R-:W-:Y:S01]  /*b4e0*/  IADD3 R4, P6, R11.reuse, R3.reuse, RZ ;  /* 0x000000030b047210 */ /* 0x0c0fe20007fde0ff */
[C---:B-1----:R-:W-:Y:S02]  /*b4f0*/  VIADD R6, R2.reuse, 0x79 ;  /* 0x0000007902067836 */ /* 0x042fe40000000000 */
[----:B------:R0:W-:Y:S01]  /*b500*/  @P1 STG.E.U8 desc[UR14][R8.64], R15 ;  /* 0x0000000f08001986 */ /* 0x0001e2000c10110e */
[CC--:B------:R-:W-:Y:S01]  /*b510*/  LEA.HI.X.SX32 R5, R11.reuse, R0.reuse, 0x1, P6 ;  /* 0x000000000b057211 */ /* 0x0c0fe200030f0eff */
[----:B------:R-:W-:Y:S01]  /*b520*/  VIADD R7, R2, 0x7a ;  /* 0x0000007a02077836 */ /* 0x000fe20000000000 */
[----:B------:R-:W-:Y:S02]  /*b530*/  PRMT R13, R22, 0x7771, RZ ;  /* 0x00007771160d7816 */ /* 0x000fe400000000ff */
[----:B------:R-:W-:Y:S01]  /*b540*/  ISETP.LT.AND P1, PT, R6, UR4, !P0 ;  /* 0x0000000406007c0c */ /* 0x000fe2000c721270 */
[----:B------:R-:W-:Y:S02]  /*b550*/  ULDC UR4, c[0x0][0x248] ;  /* 0x0000920000047ab9 */ /* 0x000fe40000000800 */
        /* <DEDUP_REMOVED lines=10> */
[-C--:B------:R-:W-:Y:S01]  /*b600*/  IADD3 R8, P6, R10, R3.reuse, RZ ;  /* 0x000000030a087210 */ /* 0x080fe20007fde0ff */
[----:B-1----:R-:W-:Y:S02]  /*b610*/  VIADD R4, R2, 0x7b ;  /* 0x0000007b02047836 */ /* 0x002fe40000000000 */
[----:B------:R0:W-:Y:S01]  /*b620*/  @P4 STG.E.U8 desc[UR14][R6.64], R15 ;  /* 0x0000000f06004986 */ /* 0x0001e2000c10110e */
[-C--:B------:R-:W-:Y:S01]  /*b630*/  LEA.HI.X.SX32 R9, R10, R0.reuse, 0x1, P6 ;  /* 0x000000000a097211 */ /* 0x080fe200030f0eff */
        /* <DEDUP_REMOVED lines=15> */
[----:B-1----:R-:W-:Y:S02]  /*b730*/  VIADD R8, R2, 0x7d ;  /* 0x0000007d02087836 */ /* 0x002fe40000000000 */
[----:B------:R0:W-:Y:S01]  /*b740*/  @P2 STG.E.U8 desc[UR14][R4.64], R15 ;  /* 0x0000000f04002986 */ /* 0x0001e2000c10110e */
[C---:B------:R-:W-:Y:S02]  /*b750*/  LEA.HI.X.SX32 R7, R11.reuse, R0, 0x1, P6 ;  /* 0x000000000b077211 */ /* 0x040fe400030f0eff */
[----:B------:R-:W-:Y:S02]  /*b760*/  PRMT R13, R20, 0x7773, RZ ;  /* 0x00007773140d7816 */ /* 0x000fe400000000ff */
[----:B------:R-:W-:Y:S01]  /*b770*/  ISETP.LT.AND P2, PT, R8, UR4, !P0 ;  /* 0x0000000408007c0c */ /* 0x000fe2000c741270 */
[----:B------:R-:W-:Y:S02]  /*b780*/  ULDC UR4, c[0x0][0x248] ;  /* 0x0000920000047ab9 */ /* 0x000fe40000000800 */
[----:B------:R-:W-:Y:S01]  /*b790*/  VIADD R11, R11, UR4 ;  /* 0x000000040b0b7c36 */ /* 0x000fe20008000000 */
[----:B------:R-:W-:Y:S01]  /*b7a0*/  ULDC UR4, c[0x0][0x248] ;  /* 0x0000920000047ab9 */ /* 0x000fe20000000800 */
[----:B------:R1:W-:Y:S02]  /*b7b0*/  @P1 STG.E.U8 desc[UR14][R6.64], R13 ;  /* 0x0000000d06001986 */ /* 0x0003e4000c10110e */
[C---:B------:R-:W-:Y:S01]  /*b7c0*/  VIADD R9, R11.reuse, UR4 ;  /* 0x000000040b097c36 */ /* 0x040fe20008000000 */
[----:B0-----:R-:W-:Y:S01]  /*b7d0*/  IADD3 R4, P1, R11, R3, RZ ;  /* 0x000000030b047210 */ /* 0x001fe20007f3e0ff */
[----:B------:R-:W-:-:S02]  /*b7e0*/  ULDC UR4, c[0x0][0x248] ;  /* 0x0000920000047ab9 */ /* 0x000fc40000000800 */
[----:B------:R-:W-:Y:S01]  /*b7f0*/  VIADD R10, R9, UR5 ;  /* 0x00000005090a7c36 */ /* 0x000fe20008000000 */
[-C--:B------:R-:W-:Y:S01]  /*b800*/  LEA.HI.X.SX32 R5, R11, R0.reuse, 0x1, P1 ;  /* 0x000000000b057211 */ /* 0x080fe200008f0eff */
[----:B------:R-:W-:Y:S02]  /*b810*/  ULDC UR5, c[0x0][0x248] ;  /* 0x0000920000057ab9 */ /* 0x000fe40000000800 */
[C---:B------:R-:W-:Y:S01]  /*b820*/  VIADD R11, R10.reuse, UR6 ;  /* 0x000000060a0b7c36 */ /* 0x040fe20008000000 */
[-C--:B------:R-:W-:Y:S01]  /*b830*/  IADD3 R8, P6, R10, R3.reuse, RZ ;  /* 0x000000030a087210 */ /* 0x080fe20007fde0ff */
[----:B-1----:R-:W-:Y:S01]  /*b840*/  VIADD R13, R2, 0x7f ;  /* 0x0000007f020d7836 */ /* 0x002fe20000000000 */
[----:B------:R-:W-:Y:S01]  /*b850*/  IADD3 R6, P1, R9, R3, RZ ;  /* 0x0000000309067210 */ /* 0x000fe20007f3e0ff */
[----:B------:R-:W-:Y:S01]  /*b860*/  VIADD R14, R11, UR4 ;  /* 0x000000040b0e7c36 */ /* 0x000fe20008000000 */
[----:B------:R-:W-:Y:S01]  /*b870*/  ULDC UR4, c[0x0][0x22c] ;  /* 0x00008b0000047ab9 */ /* 0x000fe20000000800 */
[----:B------:R0:W-:Y:S01]  /*b880*/  @P5 STG.E.U8 desc[UR14][R4.64], R21 ;  /* 0x0000001504005986 */ /* 0x0001e2000c10110e */
[-C--:B------:R-:W-:Y:S01]  /*b890*/  LEA.HI.X.SX32 R7, R9, R0.reuse, 0x1, P1 ;  /* 0x0000000009077211 */ /* 0x080fe200008f0eff */
[----:B------:R-:W-:Y:S01]  /*b8a0*/  VIADD R15, R14, UR5 ;  /* 0x000000050e0f7c36 */ /* 0x000fe20008000000 */
[----:B------:R-:W-:-:S02]  /*b8b0*/  LEA.HI.X.SX32 R9, R10, R0, 0x1, P6 ;  /* 0x000000000a097211 */ /* 0x000fc400030f0eff */
[CC--:B------:R-:W-:Y:S01]  /*b8c0*/  IADD3 R10, P6, R11.reuse, R3.reuse, RZ ;  /* 0x000000030b0a7210 */ /* 0x0c0fe20007fde0ff */
[----:B------:R0:W-:Y:S01]  /*b8d0*/  @P4 STG.E.U8 desc[UR14][R6.64], R25 ;  /* 0x0000001906004986 */ /* 0x0001e2000c10110e */
[CC--:B------:R-:W-:Y:S02]  /*b8e0*/  IADD3 R2, P1, R14.reuse, R3.reuse, RZ ;  /* 0x000000030e027210 */ /* 0x0c0fe40007f3e0ff */
[-C--:B------:R-:W-:Y:S01]  /*b8f0*/  LEA.HI.X.SX32 R11, R11, R0.reuse, 0x1, P6 ;  /* 0x000000000b0b7211 */ /* 0x080fe200030f0eff */
[----:B------:R0:W-:Y:S01]  /*b900*/  @P3 STG.E.U8 desc[UR14][R8.64], R19 ;  /* 0x0000001308003986 */ /* 0x0001e2000c10110e */
[----:B------:R-:W-:Y:S02]  /*b910*/  IADD3 R12, P6, R15, R3, RZ ;  /* 0x000000030f0c7210 */ /* 0x000fe40007fde0ff */
[----:B------:R-:W-:Y:S01]  /*b920*/  LEA.HI.X.SX32 R3, R14, R0, 0x1, P1 ;  /* 0x000000000e037211 */ /* 0x000fe200008f0eff */
[----:B------:R0:W-:Y:S01]  /*b930*/  @P2 STG.E.U8 desc[UR14][R10.64], R17 ;  /* 0x000000110a002986 */ /* 0x0001e2000c10110e */
[----:B------:R-:W-:-:S02]  /*b940*/  ISETP.LT.AND P1, PT, R16, UR7, !P0 ;  /* 0x0000000710007c0c */ /* 0x000fc4000c721270 */
[----:B------:R-:W-:Y:S02]  /*b950*/  ISETP.LT.AND P0, PT, R13, UR4, !P0 ;  /* 0x000000040d007c0c */ /* 0x000fe4000c701270 */
[----:B------:R-:W-:Y:S02]  /*b960*/  LEA.HI.X.SX32 R13, R15, R0, 0x1, P6 ;  /* 0x000000000f0d7211 */ /* 0x000fe400030f0eff */
[C---:B------:R-:W-:Y:S02]  /*b970*/  PRMT R15, R23.reuse, 0x7773, RZ ;  /* 0x00007773170f7816 */ /* 0x040fe400000000ff */
[----:B------:R-:W-:-:S05]  /*b980*/  PRMT R23, R23, 0x7772, RZ ;  /* 0x0000777217177816 */ /* 0x000fca00000000ff */
[----:B------:R0:W-:Y:S02]  /*b990*/  @P1 STG.E.U8 desc[UR14][R2.64], R23 ;  /* 0x0000001702001986 */ /* 0x0001e4000c10110e */
[----:B------:R-:W-:Y:S05]  /*b9a0*/  @!P0 EXIT ;  /* 0x000000000000894d */ /* 0x000fea0003800000 */
[----:B------:R-:W-:Y:S01]  /*b9b0*/  STG.E.U8 desc[UR14][R12.64], R15 ;  /* 0x0000000f0c007986 */ /* 0x000fe2000c10110e */
[----:B------:R-:W-:Y:S05]  /*b9c0*/  EXIT ;  /* 0x000000000000794d */ /* 0x000fea0003800000 */
.L_x_3:
[----:B------:R-:W-:-:S00]  /*b9d0*/  BRA `(.L_x_3) ;  /* 0xfffffffc00fc7947 */ /* 0x000fc0000383ffff */
[----:B------:R-:W-:-:S00]  /*b9e0*/  NOP ;  /* 0x0000000000007918 */ /* 0x000fc00000000000 */
        /* <DEDUP_REMOVED lines=9> */
.L_x_4:


//--------------------- .nv.shared.matmul_kernel  --------------------------
	.section	.nv.shared.matmul_kernel,"aw",@nobits
	.sectionflags	@""
	.align	16
	.zero		1024


//--------------------- .nv.shared.reserved.0     --------------------------
	.section	.nv.shared.reserved.0,"aw",@nobits
	.weak		__nv_reservedSMEM_offset_0_alias
	.size		__nv_reservedSMEM_offset_0_alias, 0, 0
	.other		__nv_reservedSMEM_offset_0_alias,@"STO_CUDA_RESERVED_SHARED STV_DEFAULT"
__nv_reservedSMEM_offset_0_alias:
	.zero		0


//--------------------- .nv.constant0.matmul_kernel --------------------------
	.section	.nv.constant0.matmul_kernel,"a",@progbits
	.sectionflags	@""
	.align	4
.nv.constant0.matmul_kernel:
	.zero		608


//--------------------- SYMBOLS --------------------------

	.type		.nv.reservedSmem.offset0,@object
	.size		.nv.reservedSmem.offset0,0x4
